	.target	sm_90a

	.elftype	@"ET_EXEC"


//--------------------- .note.nv.tkinfo           --------------------------
	.section	.note.nv.tkinfo,"",@"SHT_NOTE"
	.sectionflags	@"SHF_NOTE_NV_TKINFO"
	.tkinfo
        /*0018*/ 	.word	0x00000002
        /*0030*/ 	.string	""
        /*0030*/ 	.string	"ptxas"
        /*0030*/ 	.string	"Cuda compilation tools, release 13.0, V13.0.88"
        /*0030*/ 	.string	"Build cuda_13.0.r13.0/compiler.36424714_0"
        /*0030*/ 	.string	"-arch sm_90a -m 64 "



//--------------------- .note.nv.cuinfo           --------------------------
	.section	.note.nv.cuinfo,"",@"SHT_NOTE"
	.sectionflags	@"SHF_NOTE_NV_CUINFO"
        /*0018*/ 	.short	0x0002
        /*001a*/ 	.short	0x005a
        /*001c*/ 	.short	0x0082
	.zero		2


//--------------------- .nv.info                  --------------------------
	.section	.nv.info,"",@"SHT_CUDA_INFO"
	.align	4


	//----- nvinfo : EIATTR_REGCOUNT
	.align		4
        /*0000*/ 	.byte	0x04, 0x2f
        /*0002*/ 	.short	(.L_12 - .L_11)
	.align		4
.L_11:
        /*0004*/ 	.word	index@(_ZN7cutlass13device_kernelINS_4gemm6kernel13GemmUniversalIN4cute5tupleIJiiiiEEENS1_10collective13CollectiveMmaINS1_37MainloopSm90TmaGmmaWarpSpecializedFP8ILi3ENS5_IJNS4_1CILi1EEESB_SB_EEENS1_35KernelTmaWarpSpecializedCooperativeEEENS5_IJNSA_ILi512EEENSA_ILi64EEENSA_ILi128EEEEEENS_12float_e4m3_tENS5_IJlSB_lEEESJ_SK_NS4_8TiledMMAINS4_8MMA_AtomIJNS4_4SM904GMMA30MMA_64x64x32_F32E4M3E4M3_SS_TNILNSO_7ScaleInE1ELSQ_1EEEEEENS4_6LayoutINS5_IJNSA_ILi2EEESB_SB_EEENS5_IJSB_NSA_ILi0EEESW_EEEEENS5_IJNS4_10UnderscoreESZ_SZ_EEEEENS4_13SM90_TMA_LOADENS4_14ComposedLayoutINS4_7SwizzleILi3ELi4ELi3EEENS4_18smem_ptr_flag_bitsILi8EEENST_INS5_IJNSA_ILi8EEESH_EEENS5_IJSH_SB_EEEEEEEvNS4_8identityES12_S1C_vS1D_EENS_8epilogue10collective6detail29Sm90TmaWarpSpecializedAdapterINS1G_15DefaultEpilogueISJ_SK_SK_NS1F_6thread17LinearCombinationISJ_Li1EffLNS1K_9ScaleType4KindE0ELNS_15FloatRoundStyleE2ESJ_EENS1_15EpilogueDefaultEEEEEvvEEEEvNT_6ParamsE)
        /*0008*/ 	.word	0x000000a8


	//----- nvinfo : EIATTR_FRAME_SIZE
	.align		4
.L_12:
        /*000c*/ 	.byte	0x04, 0x11
        /*000e*/ 	.short	(.L_14 - .L_13)
	.align		4
.L_13:
        /*0010*/ 	.word	index@(_ZN7cutlass13device_kernelINS_4gemm6kernel13GemmUniversalIN4cute5tupleIJiiiiEEENS1_10collective13CollectiveMmaINS1_37MainloopSm90TmaGmmaWarpSpecializedFP8ILi3ENS5_IJNS4_1CILi1EEESB_SB_EEENS1_35KernelTmaWarpSpecializedCooperativeEEENS5_IJNSA_ILi512EEENSA_ILi64EEENSA_ILi128EEEEEENS_12float_e4m3_tENS5_IJlSB_lEEESJ_SK_NS4_8TiledMMAINS4_8MMA_AtomIJNS4_4SM904GMMA30MMA_64x64x32_F32E4M3E4M3_SS_TNILNSO_7ScaleInE1ELSQ_1EEEEEENS4_6LayoutINS5_IJNSA_ILi2EEESB_SB_EEENS5_IJSB_NSA_ILi0EEESW_EEEEENS5_IJNS4_10UnderscoreESZ_SZ_EEEEENS4_13SM90_TMA_LOADENS4_14ComposedLayoutINS4_7SwizzleILi3ELi4ELi3EEENS4_18smem_ptr_flag_bitsILi8EEENST_INS5_IJNSA_ILi8EEESH_EEENS5_IJSH_SB_EEEEEEEvNS4_8identityES12_S1C_vS1D_EENS_8epilogue10collective6detail29Sm90TmaWarpSpecializedAdapterINS1G_15DefaultEpilogueISJ_SK_SK_NS1F_6thread17LinearCombinationISJ_Li1EffLNS1K_9ScaleType4KindE0ELNS_15FloatRoundStyleE2ESJ_EENS1_15EpilogueDefaultEEEEEvvEEEEvNT_6ParamsE)
        /*0014*/ 	.word	0x00000100


	//----- nvinfo : EIATTR_MIN_STACK_SIZE
	.align		4
.L_14:
        /*0018*/ 	.byte	0x04, 0x12
        /*001a*/ 	.short	(.L_16 - .L_15)
	.align		4
.L_15:
        /*001c*/ 	.word	index@(_ZN7cutlass13device_kernelINS_4gemm6kernel13GemmUniversalIN4cute5tupleIJiiiiEEENS1_10collective13CollectiveMmaINS1_37MainloopSm90TmaGmmaWarpSpecializedFP8ILi3ENS5_IJNS4_1CILi1EEESB_SB_EEENS1_35KernelTmaWarpSpecializedCooperativeEEENS5_IJNSA_ILi512EEENSA_ILi64EEENSA_ILi128EEEEEENS_12float_e4m3_tENS5_IJlSB_lEEESJ_SK_NS4_8TiledMMAINS4_8MMA_AtomIJNS4_4SM904GMMA30MMA_64x64x32_F32E4M3E4M3_SS_TNILNSO_7ScaleInE1ELSQ_1EEEEEENS4_6LayoutINS5_IJNSA_ILi2EEESB_SB_EEENS5_IJSB_NSA_ILi0EEESW_EEEEENS5_IJNS4_10UnderscoreESZ_SZ_EEEEENS4_13SM90_TMA_LOADENS4_14ComposedLayoutINS4_7SwizzleILi3ELi4ELi3EEENS4_18smem_ptr_flag_bitsILi8EEENST_INS5_IJNSA_ILi8EEESH_EEENS5_IJSH_SB_EEEEEEEvNS4_8identityES12_S1C_vS1D_EENS_8epilogue10collective6detail29Sm90TmaWarpSpecializedAdapterINS1G_15DefaultEpilogueISJ_SK_SK_NS1F_6thread17LinearCombinationISJ_Li1EffLNS1K_9ScaleType4KindE0ELNS_15FloatRoundStyleE2ESJ_EENS1_15EpilogueDefaultEEEEEvvEEEEvNT_6ParamsE)
        /*0020*/ 	.word	0x00000100
.L_16:


//--------------------- .nv.compat                --------------------------
	.section	.nv.compat,"",@"SHT_CUDA_COMPAT_INFO"
	.align	4
        /*0000*/ 	.byte	0x02, 0x09, 0x01, 0x00, 0x02, 0x02, 0x04, 0x00, 0x02, 0x05, 0x05, 0x00, 0x03, 0x07, 0x01, 0x01
        /*0010*/ 	.byte	0x02, 0x03, 0x01, 0x00, 0x02, 0x06, 0x01, 0x00, 0x04, 0x0b, 0x08, 0x00, 0x00, 0x00, 0x00, 0x00
        /*0020*/ 	.byte	0x00, 0x00, 0x00, 0x00


//--------------------- .nv.info._ZN7cutlass13device_kernelINS_4gemm6kernel13GemmUniversalIN4cute5tupleIJiiiiEEENS1_10collective13CollectiveMmaINS1_37MainloopSm90TmaGmmaWarpSpecializedFP8ILi3ENS5_IJNS4_1CILi1EEESB_SB_EEENS1_35KernelTmaWarpSpecializedCooperativeEEENS5_IJNSA_ILi512EEENSA_ILi64EEENSA_ILi128EEEEEENS_12float_e4m3_tENS5_IJlSB_lEEESJ_SK_NS4_8TiledMMAINS4_8MMA_AtomIJNS4_4SM904GMMA30MMA_64x64x32_F32E4M3E4M3_SS_TNILNSO_7ScaleInE1ELSQ_1EEEEEENS4_6LayoutINS5_IJNSA_ILi2EEESB_SB_EEENS5_IJSB_NSA_ILi0EEESW_EEEEENS5_IJNS4_10UnderscoreESZ_SZ_EEEEENS4_13SM90_TMA_LOADENS4_14ComposedLayoutINS4_7SwizzleILi3ELi4ELi3EEENS4_18smem_ptr_flag_bitsILi8EEENST_INS5_IJNSA_ILi8EEESH_EEENS5_IJSH_SB_EEEEEEEvNS4_8identityES12_S1C_vS1D_EENS_8epilogue10collective6detail29Sm90TmaWarpSpecializedAdapterINS1G_15DefaultEpilogueISJ_SK_SK_NS1F_6thread17LinearCombinationISJ_Li1EffLNS1K_9ScaleType4KindE0ELNS_15FloatRoundStyleE2ESJ_EENS1_15EpilogueDefaultEEEEEvvEEEEvNT_6ParamsE --------------------------
	.section	.nv.info._ZN7cutlass13device_kernelINS_4gemm6kernel13GemmUniversalIN4cute5tupleIJiiiiEEENS1_10collective13CollectiveMmaINS1_37MainloopSm90TmaGmmaWarpSpecializedFP8ILi3ENS5_IJNS4_1CILi1EEESB_SB_EEENS1_35KernelTmaWarpSpecializedCooperativeEEENS5_IJNSA_ILi512EEENSA_ILi64EEENSA_ILi128EEEEEENS_12float_e4m3_tENS5_IJlSB_lEEESJ_SK_NS4_8TiledMMAINS4_8MMA_AtomIJNS4_4SM904GMMA30MMA_64x64x32_F32E4M3E4M3_SS_TNILNSO_7ScaleInE1ELSQ_1EEEEEENS4_6LayoutINS5_IJNSA_ILi2EEESB_SB_EEENS5_IJSB_NSA_ILi0EEESW_EEEEENS5_IJNS4_10UnderscoreESZ_SZ_EEEEENS4_13SM90_TMA_LOADENS4_14ComposedLayoutINS4_7SwizzleILi3ELi4ELi3EEENS4_18smem_ptr_flag_bitsILi8EEENST_INS5_IJNSA_ILi8EEESH_EEENS5_IJSH_SB_EEEEEEEvNS4_8identityES12_S1C_vS1D_EENS_8epilogue10collective6detail29Sm90TmaWarpSpecializedAdapterINS1G_15DefaultEpilogueISJ_SK_SK_NS1F_6thread17LinearCombinationISJ_Li1EffLNS1K_9ScaleType4KindE0ELNS_15FloatRoundStyleE2ESJ_EENS1_15EpilogueDefaultEEEEEvvEEEEvNT_6ParamsE,"",@"SHT_CUDA_INFO"
	.sectionflags	@""
	.align	4


	//----- nvinfo : EIATTR_CUDA_API_VERSION
	.align		4
        /*0000*/ 	.byte	0x04, 0x37
        /*0002*/ 	.short	(.L_18 - .L_17)
.L_17:
        /*0004*/ 	.word	0x00000082


	//----- nvinfo : EIATTR_KPARAM_INFO
	.align		4
.L_18:
        /*0008*/ 	.byte	0x04, 0x17
        /*000a*/ 	.short	(.L_20 - .L_19)
.L_19:
        /*000c*/ 	.word	0x00000000
        /*0010*/ 	.short	0x0000
        /*0012*/ 	.short	0x0070
        /*0014*/ 	.byte	0x00, 0xf0, 0x01, 0x10


	//----- nvinfo : EIATTR_SPARSE_MMA_MASK
	.align		4
.L_20:
        /*0018*/ 	.byte	0x03, 0x50
        /*001a*/ 	.short	0x0000


	//----- nvinfo : EIATTR_MAXREG_COUNT
	.align		4
        /*001c*/ 	.byte	0x03, 0x1b
        /*001e*/ 	.short	0x00a8


	//----- nvinfo : EIATTR_NUM_BARRIERS
	.align		4
        /*0020*/ 	.byte	0x02, 0x4c
        /*0022*/ 	.byte	0x01
	.zero		1


	//----- nvinfo : EIATTR_ANNOTATIONS
	.align		4
        /*0024*/ 	.byte	0x04, 0x55
        /*0026*/ 	.short	(.L_22 - .L_21)


	//   ....[0]....
.L_21:
        /*0028*/ 	.word	0x00000001
        /*002c*/ 	.byte	0x90, 0x05, 0x00, 0x00, 0x01, 0x00, 0x00, 0x00, 0xb0, 0x05, 0x00, 0x00, 0x01, 0x00, 0x00, 0x00
        /* <DEDUP_REMOVED lines=196> */
        /*0c7c*/ 	.byte	0x60, 0x54, 0x01, 0x00


	//----- nvinfo : EIATTR_MERCURY_ISA_VERSION
	.align		4
.L_22:
        /*0c80*/ 	.byte	0x03, 0x5f
        /*0c82*/ 	.short	0x0101


	//----- nvinfo : EIATTR_INT_WARP_WIDE_INSTR_OFFSETS
	.align		4
        /*0c84*/ 	.byte	0x04, 0x31
        /*0c86*/ 	.short	(.L_24 - .L_23)


	//   ....[0]....
.L_23:
        /*0c88*/ 	.word	0x00000470


	//   ....[1]....
        /*0c8c*/ 	.word	0x00000490


	//   ....[2]....
        /*0c90*/ 	.word	0x000005a0


	//----- nvinfo : EIATTR_COOP_GROUP_MASK_REGIDS
	.align		4
.L_24:
        /*0c94*/ 	.byte	0x04, 0x29
        /*0c96*/ 	.short	(.L_26 - .L_25)


	//   ....[0]....
.L_25:
        /*0c98*/ 	.word	0xffffffff


	//   ....[1]....
        /*0c9c*/ 	.word	0xffffffff


	//   ....[2]....
        /*0ca0*/ 	.word	0xffffffff


	//   ....[3]....
        /*0ca4*/ 	.word	0xffffffff


	//   ....[4]....
        /*0ca8*/ 	.word	0xffffffff


	//----- nvinfo : EIATTR_COOP_GROUP_INSTR_OFFSETS
	.align		4
.L_26:
        /*0cac*/ 	.byte	0x04, 0x28
        /*0cae*/ 	.short	(.L_28 - .L_27)


	//   ....[0]....
.L_27:
        /*0cb0*/ 	.word	0x00000070


	//   ....[1]....
        /*0cb4*/ 	.word	0x00000080


	//   ....[2]....
        /*0cb8*/ 	.word	0x000001a0


	//   ....[3]....
        /*0cbc*/ 	.word	0x000003a0


	//   ....[4]....
        /*0cc0*/ 	.word	0x00001370


	//----- nvinfo : EIATTR_REG_RECONFIG
	.align		4
.L_28:
        /*0cc4*/ 	.byte	0x01, 0x54
	.zero		2


	//----- nvinfo : EIATTR_MBARRIER_INSTR_OFFSETS
	.align		4
        /*0cc8*/ 	.byte	0x04, 0x39
        /*0cca*/ 	.short	(.L_30 - .L_29)


	//   ....[0]....
.L_29:
        /*0ccc*/ 	.word	0x00000320
        /*0cd0*/ 	.word	0x000000ff
        /*0cd4*/ 	.word	0x00000000
        /*0cd8*/ 	.short	0x0100
        /*0cda*/ 	.byte	0x0a
	.zero		1


	//   ....[1]....
        /*0cdc*/ 	.word	0x00000330
        /*0ce0*/ 	.word	0x000000ff
        /*0ce4*/ 	.word	0x00000018
        /*0ce8*/ 	.short	0x0100
        /*0cea*/ 	.byte	0x0a
	.zero		1


	//   ....[2]....
        /*0cec*/ 	.word	0x00000340
        /*0cf0*/ 	.word	0x000000ff
        /*0cf4*/ 	.word	0x00000008
        /*0cf8*/ 	.short	0x0100
        /*0cfa*/ 	.byte	0x0a
	.zero		1


	//   ....[3]....
        /*0cfc*/ 	.word	0x00000350
        /*0d00*/ 	.word	0x000000ff
        /*0d04*/ 	.word	0x00000020
        /*0d08*/ 	.short	0x0100
        /*0d0a*/ 	.byte	0x0a
	.zero		1


	//   ....[4]....
        /*0d0c*/ 	.word	0x00000360
        /*0d10*/ 	.word	0x000000ff
        /*0d14*/ 	.word	0x00000010
        /*0d18*/ 	.short	0x0100
        /*0d1a*/ 	.byte	0x0a
	.zero		1


	//   ....[5]....
        /*0d1c*/ 	.word	0x00000370
        /*0d20*/ 	.word	0x000000ff
        /*0d24*/ 	.word	0x00000028
        /*0d28*/ 	.short	0x0100
        /*0d2a*/ 	.byte	0x0a
	.zero		1


	//   ....[6]....
        /*0d2c*/ 	.word	0x000005d0
        /*0d30*/ 	.word	0x000000ff
        /*0d34*/ 	.word	0x00000040
        /*0d38*/ 	.short	0x0100
        /*0d3a*/ 	.byte	0x08
	.zero		1


	//   ....[7]....
        /*0d3c*/ 	.word	0x000005e0
        /*0d40*/ 	.word	0x000000ff
        /*0d44*/ 	.word	0x00000048
        /*0d48*/ 	.short	0x0100
        /*0d4a*/ 	.byte	0x08
	.zero		1


	//   ....[8]....
        /*0d4c*/ 	.word	0x00001b70
        /*0d50*/ 	.word	0x000000ff
        /*0d54*/ 	.word	0x00000000
        /*0d58*/ 	.short	0x010a
        /*0d5a*/ 	.byte	0x14
	.zero		1


	//   ....[9]....
        /*0d5c*/ 	.word	0x00001bb0
        /*0d60*/ 	.word	0x000000ff
        /*0d64*/ 	.word	0x00000000
        /*0d68*/ 	.short	0x010a
        /*0d6a*/ 	.byte	0x14
	.zero		1


	//   ....[10]....
        /*0d6c*/ 	.word	0x00003180
        /*0d70*/ 	.word	0x000000ff
        /*0d74*/ 	.word	0x00000000
        /*0d78*/ 	.short	0x010a
        /*0d7a*/ 	.byte	0x16
	.zero		1


	//   ....[11]....
        /*0d7c*/ 	.word	0x000031c0
        /*0d80*/ 	.word	0x000000ff
        /*0d84*/ 	.word	0x00000000
        /*0d88*/ 	.short	0x010a
        /*0d8a*/ 	.byte	0x16
	.zero		1


	//   ....[12]....
        /*0d8c*/ 	.word	0x000045a0
        /*0d90*/ 	.word	0x000000ff
        /*0d94*/ 	.word	0x00000000
        /*0d98*/ 	.short	0x0101
        /*0d9a*/ 	.byte	0x15
	.zero		1


	//   ....[13]....
        /*0d9c*/ 	.word	0x000057a0
        /*0da0*/ 	.word	0x000000ff
        /*0da4*/ 	.word	0x00000000
        /*0da8*/ 	.short	0x0101
        /*0daa*/ 	.byte	0x0f
	.zero		1


	//   ....[14]....
        /*0dac*/ 	.word	0x000146f0
        /*0db0*/ 	.word	0x0000000d
        /*0db4*/ 	.word	0x00000018
        /*0db8*/ 	.short	0x010a
        /*0dba*/ 	.byte	0x3f
	.zero		1


	//   ....[15]....
        /*0dbc*/ 	.word	0x00014ab0
        /*0dc0*/ 	.word	0x00000004
        /*0dc4*/ 	.word	0x00000048
        /*0dc8*/ 	.short	0x0101
        /*0dca*/ 	.byte	0x3f
	.zero		1


	//   ....[16]....
        /*0dcc*/ 	.word	0x00015240
        /*0dd0*/ 	.word	0x00000007
        /*0dd4*/ 	.word	0x00000000
        /*0dd8*/ 	.short	0x010a
        /*0dda*/ 	.byte	0x3f
	.zero		1


	//   ....[17]....
        /*0ddc*/ 	.word	0x000152c0
        /*0de0*/ 	.word	0x00000009
        /*0de4*/ 	.word	0x00000000
        /*0de8*/ 	.short	0x010a
        /*0dea*/ 	.byte	0x3f
	.zero		1


	//   ....[18]....
        /*0dec*/ 	.word	0x00015350
        /*0df0*/ 	.word	0x00000003
        /*0df4*/ 	.word	0x00000000
        /*0df8*/ 	.short	0x010a
        /*0dfa*/ 	.byte	0x3f
	.zero		1


	//   ....[19]....
        /*0dfc*/ 	.word	0x000153c0
        /*0e00*/ 	.word	0x00000003
        /*0e04*/ 	.word	0x00000000
        /*0e08*/ 	.short	0x010a
        /*0e0a*/ 	.byte	0x3f
	.zero		1


	//   ....[20]....
        /*0e0c*/ 	.word	0x00015430
        /*0e10*/ 	.word	0x00000000
        /*0e14*/ 	.word	0x00000000
        /*0e18*/ 	.short	0x010a
        /*0e1a*/ 	.byte	0x3f
	.zero		1


	//   ....[21]....
        /*0e1c*/ 	.word	0x00015510
        /*0e20*/ 	.word	0x0000000d
        /*0e24*/ 	.word	0x00000018
        /*0e28*/ 	.short	0x010a
        /*0e2a*/ 	.byte	0x3f
	.zero		1


	//   ....[22]....
        /*0e2c*/ 	.word	0x000155f0
        /*0e30*/ 	.word	0x00000007
        /*0e34*/ 	.word	0x00000000
        /*0e38*/ 	.short	0x010a
        /*0e3a*/ 	.byte	0x3f
	.zero		1


	//   ....[23]....
        /*0e3c*/ 	.word	0x00015640
        /*0e40*/ 	.word	0x00000009
        /*0e44*/ 	.word	0x00000000
        /*0e48*/ 	.short	0x010a
        /*0e4a*/ 	.byte	0x3f
	.zero		1


	//----- nvinfo : EIATTR_NUM_MBARRIERS
	.align		4
.L_30:
        /*0e4c*/ 	.byte	0x03, 0x38
        /*0e4e*/ 	.short	0x0008


	//----- nvinfo : EIATTR_EXIT_INSTR_OFFSETS
	.align		4
        /*0e50*/ 	.byte	0x04, 0x1c
        /*0e52*/ 	.short	(.L_32 - .L_31)


	//   ....[0]....
.L_31:
        /*0e54*/ 	.word	0x00000640


	//   ....[1]....
        /*0e58*/ 	.word	0x00000fa0


	//   ....[2]....
        /*0e5c*/ 	.word	0x00013cf0


	//   ....[3]....
        /*0e60*/ 	.word	0x00014380


	//   ....[4]....
        /*0e64*/ 	.word	0x000153a0


	//----- nvinfo : EIATTR_MAX_THREADS
	.align		4
.L_32:
        /*0e68*/ 	.byte	0x04, 0x05
        /*0e6a*/ 	.short	(.L_34 - .L_33)
.L_33:
        /*0e6c*/ 	.word	0x00000180
        /*0e70*/ 	.word	0x00000001
        /*0e74*/ 	.word	0x00000001


	//----- nvinfo : EIATTR_CRS_STACK_SIZE
	.align		4
.L_34:
        /*0e78*/ 	.byte	0x04, 0x1e
        /*0e7a*/ 	.short	(.L_36 - .L_35)
.L_35:
        /*0e7c*/ 	.word	0x00000000


	//----- nvinfo : EIATTR_CBANK_PARAM_SIZE
	.align		4
.L_36:
        /*0e80*/ 	.byte	0x03, 0x19
        /*0e82*/ 	.short	0x0470


	//----- nvinfo : EIATTR_PARAM_CBANK
	.align		4
        /*0e84*/ 	.byte	0x04, 0x0a
        /*0e86*/ 	.short	(.L_38 - .L_37)
	.align		4
.L_37:
        /*0e88*/ 	.word	index@(.nv.constant0._ZN7cutlass13device_kernelINS_4gemm6kernel13GemmUniversalIN4cute5tupleIJiiiiEEENS1_10collective13CollectiveMmaINS1_37MainloopSm90TmaGmmaWarpSpecializedFP8ILi3ENS5_IJNS4_1CILi1EEESB_SB_EEENS1_35KernelTmaWarpSpecializedCooperativeEEENS5_IJNSA_ILi512EEENSA_ILi64EEENSA_ILi128EEEEEENS_12float_e4m3_tENS5_IJlSB_lEEESJ_SK_NS4_8TiledMMAINS4_8MMA_AtomIJNS4_4SM904GMMA30MMA_64x64x32_F32E4M3E4M3_SS_TNILNSO_7ScaleInE1ELSQ_1EEEEEENS4_6LayoutINS5_IJNSA_ILi2EEESB_SB_EEENS5_IJSB_NSA_ILi0EEESW_EEEEENS5_IJNS4_10UnderscoreESZ_SZ_EEEEENS4_13SM90_TMA_LOADENS4_14ComposedLayoutINS4_7SwizzleILi3ELi4ELi3EEENS4_18smem_ptr_flag_bitsILi8EEENST_INS5_IJNSA_ILi8EEESH_EEENS5_IJSH_SB_EEEEEEEvNS4_8identityES12_S1C_vS1D_EENS_8epilogue10collective6detail29Sm90TmaWarpSpecializedAdapterINS1G_15DefaultEpilogueISJ_SK_SK_NS1F_6thread17LinearCombinationISJ_Li1EffLNS1K_9ScaleType4KindE0ELNS_15FloatRoundStyleE2ESJ_EENS1_15EpilogueDefaultEEEEEvvEEEEvNT_6ParamsE)
        /*0e8c*/ 	.short	0x0210
        /*0e8e*/ 	.short	0x0470


	//----- nvinfo : EIATTR_SW_WAR
	.align		4
.L_38:
        /*0e90*/ 	.byte	0x04, 0x36
        /*0e92*/ 	.short	(.L_40 - .L_39)
.L_39:
        /*0e94*/ 	.word	0x00000008
.L_40:


//--------------------- .nv.callgraph             --------------------------
	.section	.nv.callgraph,"",@"SHT_CUDA_CALLGRAPH"
	.align	4
	.sectionentsize	8
	.align		4
        /*0000*/ 	.word	0x00000000
	.align		4
        /*0004*/ 	.word	0xffffffff
	.align		4
        /*0008*/ 	.word	0x00000000
	.align		4
        /*000c*/ 	.word	0xfffffffe
	.align		4
        /*0010*/ 	.word	0x00000000
	.align		4
        /*0014*/ 	.word	0xfffffffd
	.align		4
        /*0018*/ 	.word	0x00000000
	.align		4
        /*001c*/ 	.word	0xfffffffc


//--------------------- .nv.constant4             --------------------------
	.section	.nv.constant4,"a",@progbits
	.align	8
	.align		8
.nv.constant4:
        /*0000*/ 	.dword	_ZN40_INTERNAL_4118ae28_4_k_cu_56cb48d7_158324cuda3std3__45__cpo5beginE
	.align		8
        /*0008*/ 	.dword	_ZN40_INTERNAL_4118ae28_4_k_cu_56cb48d7_158324cuda3std3__45__cpo3endE
	.align		8
        /*0010*/ 	.dword	_ZN40_INTERNAL_4118ae28_4_k_cu_56cb48d7_158324cuda3std3__45__cpo6cbeginE
	.align		8
        /*0018*/ 	.dword	_ZN40_INTERNAL_4118ae28_4_k_cu_56cb48d7_158324cuda3std3__45__cpo4cendE
	.align		8
        /*0020*/ 	.dword	_ZN40_INTERNAL_4118ae28_4_k_cu_56cb48d7_158324cuda3std3__442_GLOBAL__N__4118ae28_4_k_cu_56cb48d7_158326ignoreE
	.align		8
        /*0028*/ 	.dword	_ZN40_INTERNAL_4118ae28_4_k_cu_56cb48d7_158324cuda3std3__419piecewise_constructE
	.align		8
        /*0030*/ 	.dword	_ZN40_INTERNAL_4118ae28_4_k_cu_56cb48d7_158324cuda3std3__48in_placeE
	.align		8
        /*0038*/ 	.dword	_ZN40_INTERNAL_4118ae28_4_k_cu_56cb48d7_158324cuda3std6ranges3__45__cpo4swapE
	.align		8
        /*0040*/ 	.dword	_ZN40_INTERNAL_4118ae28_4_k_cu_56cb48d7_158324cuda3std6ranges3__45__cpo9iter_moveE
	.align		8
        /*0048*/ 	.dword	_ZN40_INTERNAL_4118ae28_4_k_cu_56cb48d7_158324cute7productE
	.align		8
        /*0050*/ 	.dword	_ZN40_INTERNAL_4118ae28_4_k_cu_56cb48d7_158324cute1_E


//--------------------- .text._ZN7cutlass13device_kernelINS_4gemm6kernel13GemmUniversalIN4cute5tupleIJiiiiEEENS1_10collective13CollectiveMmaINS1_37MainloopSm90TmaGmmaWarpSpecializedFP8ILi3ENS5_IJNS4_1CILi1EEESB_SB_EEENS1_35KernelTmaWarpSpecializedCooperativeEEENS5_IJNSA_ILi512EEENSA_ILi64EEENSA_ILi128EEEEEENS_12float_e4m3_tENS5_IJlSB_lEEESJ_SK_NS4_8TiledMMAINS4_8MMA_AtomIJNS4_4SM904GMMA30MMA_64x64x32_F32E4M3E4M3_SS_TNILNSO_7ScaleInE1ELSQ_1EEEEEENS4_6LayoutINS5_IJNSA_ILi2EEESB_SB_EEENS5_IJSB_NSA_ILi0EEESW_EEEEENS5_IJNS4_10UnderscoreESZ_SZ_EEEEENS4_13SM90_TMA_LOADENS4_14ComposedLayoutINS4_7SwizzleILi3ELi4ELi3EEENS4_18smem_ptr_flag_bitsILi8EEENST_INS5_IJNSA_ILi8EEESH_EEENS5_IJSH_SB_EEEEEEEvNS4_8identityES12_S1C_vS1D_EENS_8epilogue10collective6detail29Sm90TmaWarpSpecializedAdapterINS1G_15DefaultEpilogueISJ_SK_SK_NS1F_6thread17LinearCombinationISJ_Li1EffLNS1K_9ScaleType4KindE0ELNS_15FloatRoundStyleE2ESJ_EENS1_15EpilogueDefaultEEEEEvvEEEEvNT_6ParamsE --------------------------
	.section	.text._ZN7cutlass13device_kernelINS_4gemm6kernel13GemmUniversalIN4cute5tupleIJiiiiEEENS1_10collective13CollectiveMmaINS1_37MainloopSm90TmaGmmaWarpSpecializedFP8ILi3ENS5_IJNS4_1CILi1EEESB_SB_EEENS1_35KernelTmaWarpSpecializedCooperativeEEENS5_IJNSA_ILi512EEENSA_ILi64EEENSA_ILi128EEEEEENS_12float_e4m3_tENS5_IJlSB_lEEESJ_SK_NS4_8TiledMMAINS4_8MMA_AtomIJNS4_4SM904GMMA30MMA_64x64x32_F32E4M3E4M3_SS_TNILNSO_7ScaleInE1ELSQ_1EEEEEENS4_6LayoutINS5_IJNSA_ILi2EEESB_SB_EEENS5_IJSB_NSA_ILi0EEESW_EEEEENS5_IJNS4_10UnderscoreESZ_SZ_EEEEENS4_13SM90_TMA_LOADENS4_14ComposedLayoutINS4_7SwizzleILi3ELi4ELi3EEENS4_18smem_ptr_flag_bitsILi8EEENST_INS5_IJNSA_ILi8EEESH_EEENS5_IJSH_SB_EEEEEEEvNS4_8identityES12_S1C_vS1D_EENS_8epilogue10collective6detail29Sm90TmaWarpSpecializedAdapterINS1G_15DefaultEpilogueISJ_SK_SK_NS1F_6thread17LinearCombinationISJ_Li1EffLNS1K_9ScaleType4KindE0ELNS_15FloatRoundStyleE2ESJ_EENS1_15EpilogueDefaultEEEEEvvEEEEvNT_6ParamsE,"ax",@progbits
	.align	128
.text._ZN7cutlass13device_kernelINS_4gemm6kernel13GemmUniversalIN4cute5tupleIJiiiiEEENS1_10collective13CollectiveMmaINS1_37MainloopSm90TmaGmmaWarpSpecializedFP8ILi3ENS5_IJNS4_1CILi1EEESB_SB_EEENS1_35KernelTmaWarpSpecializedCooperativeEEENS5_IJNSA_ILi512EEENSA_ILi64EEENSA_ILi128EEEEEENS_12float_e4m3_tENS5_IJlSB_lEEESJ_SK_NS4_8TiledMMAINS4_8MMA_AtomIJNS4_4SM904GMMA30MMA_64x64x32_F32E4M3E4M3_SS_TNILNSO_7ScaleInE1ELSQ_1EEEEEENS4_6LayoutINS5_IJNSA_ILi2EEESB_SB_EEENS5_IJSB_NSA_ILi0EEESW_EEEEENS5_IJNS4_10UnderscoreESZ_SZ_EEEEENS4_13SM90_TMA_LOADENS4_14ComposedLayoutINS4_7SwizzleILi3ELi4ELi3EEENS4_18smem_ptr_flag_bitsILi8EEENST_INS5_IJNSA_ILi8EEESH_EEENS5_IJSH_SB_EEEEEEEvNS4_8identityES12_S1C_vS1D_EENS_8epilogue10collective6detail29Sm90TmaWarpSpecializedAdapterINS1G_15DefaultEpilogueISJ_SK_SK_NS1F_6thread17LinearCombinationISJ_Li1EffLNS1K_9ScaleType4KindE0ELNS_15FloatRoundStyleE2ESJ_EENS1_15EpilogueDefaultEEEEEvvEEEEvNT_6ParamsE:
        .type           _ZN7cutlass13device_kernelINS_4gemm6kernel13GemmUniversalIN4cute5tupleIJiiiiEEENS1_10collective13CollectiveMmaINS1_37MainloopSm90TmaGmmaWarpSpecializedFP8ILi3ENS5_IJNS4_1CILi1EEESB_SB_EEENS1_35KernelTmaWarpSpecializedCooperativeEEENS5_IJNSA_ILi512EEENSA_ILi64EEENSA_ILi128EEEEEENS_12float_e4m3_tENS5_IJlSB_lEEESJ_SK_NS4_8TiledMMAINS4_8MMA_AtomIJNS4_4SM904GMMA30MMA_64x64x32_F32E4M3E4M3_SS_TNILNSO_7ScaleInE1ELSQ_1EEEEEENS4_6LayoutINS5_IJNSA_ILi2EEESB_SB_EEENS5_IJSB_NSA_ILi0EEESW_EEEEENS5_IJNS4_10UnderscoreESZ_SZ_EEEEENS4_13SM90_TMA_LOADENS4_14ComposedLayoutINS4_7SwizzleILi3ELi4ELi3EEENS4_18smem_ptr_flag_bitsILi8EEENST_INS5_IJNSA_ILi8EEESH_EEENS5_IJSH_SB_EEEEEEEvNS4_8identityES12_S1C_vS1D_EENS_8epilogue10collective6detail29Sm90TmaWarpSpecializedAdapterINS1G_15DefaultEpilogueISJ_SK_SK_NS1F_6thread17LinearCombinationISJ_Li1EffLNS1K_9ScaleType4KindE0ELNS_15FloatRoundStyleE2ESJ_EENS1_15EpilogueDefaultEEEEEvvEEEEvNT_6ParamsE,@function
        .size           _ZN7cutlass13device_kernelINS_4gemm6kernel13GemmUniversalIN4cute5tupleIJiiiiEEENS1_10collective13CollectiveMmaINS1_37MainloopSm90TmaGmmaWarpSpecializedFP8ILi3ENS5_IJNS4_1CILi1EEESB_SB_EEENS1_35KernelTmaWarpSpecializedCooperativeEEENS5_IJNSA_ILi512EEENSA_ILi64EEENSA_ILi128EEEEEENS_12float_e4m3_tENS5_IJlSB_lEEESJ_SK_NS4_8TiledMMAINS4_8MMA_AtomIJNS4_4SM904GMMA30MMA_64x64x32_F32E4M3E4M3_SS_TNILNSO_7ScaleInE1ELSQ_1EEEEEENS4_6LayoutINS5_IJNSA_ILi2EEESB_SB_EEENS5_IJSB_NSA_ILi0EEESW_EEEEENS5_IJNS4_10UnderscoreESZ_SZ_EEEEENS4_13SM90_TMA_LOADENS4_14ComposedLayoutINS4_7SwizzleILi3ELi4ELi3EEENS4_18smem_ptr_flag_bitsILi8EEENST_INS5_IJNSA_ILi8EEESH_EEENS5_IJSH_SB_EEEEEEEvNS4_8identityES12_S1C_vS1D_EENS_8epilogue10collective6detail29Sm90TmaWarpSpecializedAdapterINS1G_15DefaultEpilogueISJ_SK_SK_NS1F_6thread17LinearCombinationISJ_Li1EffLNS1K_9ScaleType4KindE0ELNS_15FloatRoundStyleE2ESJ_EENS1_15EpilogueDefaultEEEEEvvEEEEvNT_6ParamsE,(.L_x_103 - _ZN7cutlass13device_kernelINS_4gemm6kernel13GemmUniversalIN4cute5tupleIJiiiiEEENS1_10collective13CollectiveMmaINS1_37MainloopSm90TmaGmmaWarpSpecializedFP8ILi3ENS5_IJNS4_1CILi1EEESB_SB_EEENS1_35KernelTmaWarpSpecializedCooperativeEEENS5_IJNSA_ILi512EEENSA_ILi64EEENSA_ILi128EEEEEENS_12float_e4m3_tENS5_IJlSB_lEEESJ_SK_NS4_8TiledMMAINS4_8MMA_AtomIJNS4_4SM904GMMA30MMA_64x64x32_F32E4M3E4M3_SS_TNILNSO_7ScaleInE1ELSQ_1EEEEEENS4_6LayoutINS5_IJNSA_ILi2EEESB_SB_EEENS5_IJSB_NSA_ILi0EEESW_EEEEENS5_IJNS4_10UnderscoreESZ_SZ_EEEEENS4_13SM90_TMA_LOADENS4_14ComposedLayoutINS4_7SwizzleILi3ELi4ELi3EEENS4_18smem_ptr_flag_bitsILi8EEENST_INS5_IJNSA_ILi8EEESH_EEENS5_IJSH_SB_EEEEEEEvNS4_8identityES12_S1C_vS1D_EENS_8epilogue10collective6detail29Sm90TmaWarpSpecializedAdapterINS1G_15DefaultEpilogueISJ_SK_SK_NS1F_6thread17LinearCombinationISJ_Li1EffLNS1K_9ScaleType4KindE0ELNS_15FloatRoundStyleE2ESJ_EENS1_15EpilogueDefaultEEEEEvvEEEEvNT_6ParamsE)
        .other          _ZN7cutlass13device_kernelINS_4gemm6kernel13GemmUniversalIN4cute5tupleIJiiiiEEENS1_10collective13CollectiveMmaINS1_37MainloopSm90TmaGmmaWarpSpecializedFP8ILi3ENS5_IJNS4_1CILi1EEESB_SB_EEENS1_35KernelTmaWarpSpecializedCooperativeEEENS5_IJNSA_ILi512EEENSA_ILi64EEENSA_ILi128EEEEEENS_12float_e4m3_tENS5_IJlSB_lEEESJ_SK_NS4_8TiledMMAINS4_8MMA_AtomIJNS4_4SM904GMMA30MMA_64x64x32_F32E4M3E4M3_SS_TNILNSO_7ScaleInE1ELSQ_1EEEEEENS4_6LayoutINS5_IJNSA_ILi2EEESB_SB_EEENS5_IJSB_NSA_ILi0EEESW_EEEEENS5_IJNS4_10UnderscoreESZ_SZ_EEEEENS4_13SM90_TMA_LOADENS4_14ComposedLayoutINS4_7SwizzleILi3ELi4ELi3EEENS4_18smem_ptr_flag_bitsILi8EEENST_INS5_IJNSA_ILi8EEESH_EEENS5_IJSH_SB_EEEEEEEvNS4_8identityES12_S1C_vS1D_EENS_8epilogue10collective6detail29Sm90TmaWarpSpecializedAdapterINS1G_15DefaultEpilogueISJ_SK_SK_NS1F_6thread17LinearCombinationISJ_Li1EffLNS1K_9ScaleType4KindE0ELNS_15FloatRoundStyleE2ESJ_EENS1_15EpilogueDefaultEEEEEvvEEEEvNT_6ParamsE,@"STO_CUDA_ENTRY STV_DEFAULT"
_ZN7cutlass13device_kernelINS_4gemm6kernel13GemmUniversalIN4cute5tupleIJiiiiEEENS1_10collective13CollectiveMmaINS1_37MainloopSm90TmaGmmaWarpSpecializedFP8ILi3ENS5_IJNS4_1CILi1EEESB_SB_EEENS1_35KernelTmaWarpSpecializedCooperativeEEENS5_IJNSA_ILi512EEENSA_ILi64EEENSA_ILi128EEEEEENS_12float_e4m3_tENS5_IJlSB_lEEESJ_SK_NS4_8TiledMMAINS4_8MMA_AtomIJNS4_4SM904GMMA30MMA_64x64x32_F32E4M3E4M3_SS_TNILNSO_7ScaleInE1ELSQ_1EEEEEENS4_6LayoutINS5_IJNSA_ILi2EEESB_SB_EEENS5_IJSB_NSA_ILi0EEESW_EEEEENS5_IJNS4_10UnderscoreESZ_SZ_EEEEENS4_13SM90_TMA_LOADENS4_14ComposedLayoutINS4_7SwizzleILi3ELi4ELi3EEENS4_18smem_ptr_flag_bitsILi8EEENST_INS5_IJNSA_ILi8EEESH_EEENS5_IJSH_SB_EEEEEEEvNS4_8identityES12_S1C_vS1D_EENS_8epilogue10collective6detail29Sm90TmaWarpSpecializedAdapterINS1G_15DefaultEpilogueISJ_SK_SK_NS1F_6thread17LinearCombinationISJ_Li1EffLNS1K_9ScaleType4KindE0ELNS_15FloatRoundStyleE2ESJ_EENS1_15EpilogueDefaultEEEEEvvEEEEvNT_6ParamsE:
[----:B------:R-:W0:Y:S02]  /*0000*/  LDC R1, c[0x0][0x28] ;  /* 0x00000a00ff017b82 */ /* 0x000e240000000800 */
[----:B0-----:R-:W-:Y:S01]  /*0010*/  VIADD R1, R1, 0xffffff00 ;  /* 0xffffff0001017836 */ /* 0x001fe20000000000 */
[----:B------:R-:W0:Y:S01]  /*0020*/  S2R R2, SR_TID.X ;  /* 0x0000000000027919 */ /* 0x000e220000002100 */
[----:B------:R-:W-:Y:S01]  /*0030*/  ELECT P0, URZ, PT ;  /* 0x00000000003f782f */ /* 0x000fe20003800000 */
[----:B------:R-:W-:Y:S01]  /*0040*/  BSSY B0, `(.L_x_0) ;  /* 0x0000015000007945 */ /* 0x000fe20003800000 */
[--C-:B0-----:R-:W-:Y:S02]  /*0050*/  SHF.R.U32.HI R0, RZ, 0x5, R2.reuse ;  /* 0x00000005ff007819 */ /* 0x101fe40000011602 */
[----:B------:R-:W-:-:S03]  /*0060*/  SHF.R.U32.HI R2, RZ, 0x7, R2 ;  /* 0x00000007ff027819 */ /* 0x000fc60000011602 */
[----:B------:R-:W0:Y:S04]  /*0070*/  SHFL.IDX PT, R3, R0, RZ, 0x1f ;  /* 0x00001fff00037589 */ /* 0x000e2800000e0000 */
[----:B------:R-:W1:Y:S01]  /*0080*/  SHFL.IDX PT, R2, R2, RZ, 0x1f ;  /* 0x00001fff02027589 */ /* 0x000e6200000e0000 */
[----:B0-----:R-:W-:Y:S02]  /*0090*/  R2UR UR4, R3 ;  /* 0x00000000030472ca */ /* 0x001fe400000e0000 */
[----:B-1----:R-:W-:-:S11]  /*00a0*/  R2UR UR8, R2 ;  /* 0x00000000020872ca */ /* 0x002fd600000e0000 */
[----:B------:R-:W-:Y:S02]  /*00b0*/  USHF.R.S32.HI UR5, URZ, 0x1f, UR4 ;  /* 0x0000001f3f057899 */ /* 0x000fe40008011404 */
[----:B------:R-:W-:Y:S02]  /*00c0*/  ISETP.NE.OR P0, PT, RZ, UR4, !P0 ;  /* 0x00000004ff007c0c */ /* 0x000fe4000c705670 */
[----:B------:R-:W-:-:S04]  /*00d0*/  ULEA.HI UR5, UR5, UR4, URZ, 0x2 ;  /* 0x0000000405057291 */ /* 0x000fc8000f8f103f */
[----:B------:R-:W-:-:S04]  /*00e0*/  ULOP3.LUT UR5, UR5, 0xfffffffc, URZ, 0xc0, !UPT ;  /* 0xfffffffc05057892 */ /* 0x000fc8000f8ec03f */
[----:B------:R-:W-:-:S03]  /*00f0*/  UIADD3 UR7, UR4, -UR5, URZ ;  /* 0x8000000504077290 */ /* 0x000fc6000fffe03f */
[----:B------:R-:W-:Y:S09]  /*0100*/  @P0 BRA `(.L_x_1) ;  /* 0x0000000000200947 */ /* 0x000ff20003800000 */
[----:B------:R-:W-:Y:S02]  /*0110*/  ULDC.64 UR4, c[0x0][0x198] ;  /* 0x0000660000047ab9 */ /* 0x000fe40000000a00 */
[----:B------:R-:W-:Y:S02]  /*0120*/  UIADD3 UR10, UP0, UR4, 0xf0, URZ ;  /* 0x000000f0040a7890 */ /* 0x000fe4000ff1e03f */
[----:B------:R-:W-:Y:S02]  /*0130*/  UIADD3 UR4, UP1, UR4, 0x1f0, URZ ;  /* 0x000001f004047890 */ /* 0x000fe4000ff3e03f */
[----:B------:R-:W-:Y:S02]  /*0140*/  UIADD3.X UR11, URZ, UR5, URZ, UP0, !UPT ;  /* 0x000000053f0b7290 */ /* 0x000fe400087fe43f */
[----:B------:R-:W-:-:S07]  /*0150*/  UIADD3.X UR5, URZ, UR5, URZ, UP1, !UPT ;  /* 0x000000053f057290 */ /* 0x000fce0008ffe43f */
[----:B------:R0:W-:Y:S02]  /*0160*/  UTMACCTL.PF [UR10] ;  /* 0x000000000a0079b9 */ /* 0x0001e40008040000 */
[----:B------:R0:W-:Y:S02]  /*0170*/  UTMACCTL.PF [UR4] ;  /* 0x00000000040079b9 */ /* 0x0001e40008040000 */
[----:B0-----:R-:W-:Y:S01]  /*0180*/  NOP ;  /* 0x0000000000007918 */ /* 0x001fe20000000000 */
.L_x_1:
[----:B------:R-:W-:Y:S05]  /*0190*/  BSYNC B0 ;  /* 0x0000000000007941 */ /* 0x000fea0003800000 */
.L_x_0:
[----:B------:R-:W0:Y:S01]  /*01a0*/  SHFL.IDX PT, R2, R0, RZ, 0x1f ;  /* 0x00001fff00027589 */ /* 0x000e2200000e0000 */
[----:B------:R-:W-:Y:S01]  /*01b0*/  UISETP.NE.AND UP0, UPT, UR7, 0x3, UPT ;  /* 0x000000030700788c */ /* 0x000fe2000bf05270 */
[----:B------:R-:W-:Y:S01]  /*01c0*/  ISETP.NE.AND P1, PT, RZ, UR8, PT ;  /* 0x00000008ff007c0c */ /* 0x000fe2000bf25270 */
[----:B------:R-:W-:Y:S02]  /*01d0*/  UIADD3 UR11, UR8, -0x1, URZ ;  /* 0xffffffff080b7890 */ /* 0x000fe4000fffe03f */
[----:B------:R-:W-:Y:S02]  /*01e0*/  UISETP.EQ.OR UP0, UPT, UR7, URZ, !UP0 ;  /* 0x0000003f0700728c */ /* 0x000fe4000c702670 */
[----:B------:R-:W-:Y:S02]  /*01f0*/  UISETP.GE.U32.AND UP1, UPT, UR11, 0x2, UPT ;  /* 0x000000020b00788c */ /* 0x000fe4000bf26070 */
[----:B------:R-:W-:-:S04]  /*0200*/  UISETP.EQ.AND UP0, UPT, UR8, URZ, UP0 ;  /* 0x0000003f0800728c */ /* 0x000fc80008702270 */
[----:B------:R-:W-:-:S04]  /*0210*/  USEL UR6, URZ, 0x1, !UP0 ;  /* 0x000000013f067887 */ /* 0x000fc8000c000000 */
[----:B------:R-:W-:Y:S01]  /*0220*/  USEL UR6, UR6, 0x2, UP1 ;  /* 0x0000000206067887 */ /* 0x000fe20008800000 */
[----:B0-----:R-:W-:-:S13]  /*0230*/  ISETP.NE.AND P0, PT, R2, RZ, PT ;  /* 0x000000ff0200720c */ /* 0x001fda0003f05270 */
[----:B------:R-:W-:Y:S05]  /*0240*/  @P0 BRA `(.L_x_2) ;  /* 0x0000000000500947 */ /* 0x000fea0003800000 */
[----:B------:R-:W0:Y:S01]  /*0250*/  S2UR UR10, SR_CgaCtaId ;  /* 0x00000000000a79c3 */ /* 0x000e220000008800 */
[----:B------:R-:W-:Y:S01]  /*0260*/  UMOV UR4, 0x400 ;  /* 0x0000040000047882 */ /* 0x000fe20000000000 */
[----:B------:R-:W-:Y:S01]  /*0270*/  UMOV UR5, 0x1 ;  /* 0x0000000100057882 */ /* 0x000fe20000000000 */
[----:B------:R-:W-:Y:S01]  /*0280*/  UMOV UR8, 0x100 ;  /* 0x0000010000087882 */ /* 0x000fe20000000000 */
[----:B------:R-:W-:Y:S01]  /*0290*/  ELECT P0, URZ, PT ;  /* 0x00000000003f782f */ /* 0x000fe20003800000 */
[----:B------:R-:W-:-:S04]  /*02a0*/  UIADD3 UR8, -UR8, 0x100000, URZ ;  /* 0x0010000008087890 */ /* 0x000fc8000fffe13f */
[----:B------:R-:W-:Y:S02]  /*02b0*/  USHF.L.U32 UR9, UR8, 0xb, URZ ;  /* 0x0000000b08097899 */ /* 0x000fe4000800063f */
[----:B------:R-:W-:Y:S02]  /*02c0*/  USHF.L.U32 UR8, UR8, 0x1, URZ ;  /* 0x0000000108087899 */ /* 0x000fe4000800063f */
[----:B0-----:R-:W-:Y:S02]  /*02d0*/  ULEA UR10, UR10, UR4, 0x18 ;  /* 0x000000040a0a7291 */ /* 0x001fe4000f8ec03f */
[----:B------:R-:W-:-:S04]  /*02e0*/  UIADD3 UR4, -UR5, 0x100000, URZ ;  /* 0x0010000005047890 */ /* 0x000fc8000fffe13f */
[----:B------:R-:W-:Y:S02]  /*02f0*/  USHF.L.U32 UR5, UR4, 0xb, URZ ;  /* 0x0000000b04057899 */ /* 0x000fe4000800063f */
[----:B------:R-:W-:Y:S01]  /*0300*/  USHF.L.U32 UR4, UR4, 0x1, URZ ;  /* 0x0000000104047899 */ /* 0x000fe2000800063f */
[----:B------:R-:W0:Y:S11]  /*0310*/  FENCE.VIEW.ASYNC.S ;  /* 0x00000000000073c6 */ /* 0x000e360000000000 */
[----:B0-----:R0:W1:Y:S01]  /*0320*/  SYNCS.EXCH.64 URZ, [UR10], UR4 ;  /* 0x000000040a3f75b2 */ /* 0x0010620008000100 */
[----:B------:R0:W2:Y:S01]  /*0330*/  SYNCS.EXCH.64 URZ, [UR10+0x18], UR8 ;  /* 0x000018080a3f75b2 */ /* 0x0000a20008000100 */
[----:B------:R0:W3:Y:S01]  /*0340*/  SYNCS.EXCH.64 URZ, [UR10+0x8], UR4 ;  /* 0x000008040a3f75b2 */ /* 0x0000e20008000100 */
[----:B------:R0:W4:Y:S01]  /*0350*/  SYNCS.EXCH.64 URZ, [UR10+0x20], UR8 ;  /* 0x000020080a3f75b2 */ /* 0x0001220008000100 */
[----:B------:R0:W0:Y:S01]  /*0360*/  SYNCS.EXCH.64 URZ, [UR10+0x10], UR4 ;  /* 0x000010040a3f75b2 */ /* 0x0000220008000100 */
[----:B------:R0:W0:Y:S01]  /*0370*/  SYNCS.EXCH.64 URZ, [UR10+0x28], UR8 ;  /* 0x000028080a3f75b2 */ /* 0x0000220008000100 */
[----:B------:R-:W-:Y:S01]  /*0380*/  NOP ;  /* 0x0000000000007918 */ /* 0x000fe20000000000 */
.L_x_2:
[----:B------:R-:W5:Y:S01]  /*0390*/  LDC R5, c[0x0][0x65c] ;  /* 0x00019700ff057b82 */ /* 0x000f620000000800 */
[----:B------:R0:W1:Y:S01]  /*03a0*/  SHFL.IDX PT, R2, R0, RZ, 0x1f ;  /* 0x00001fff00027589 */ /* 0x00006200000e0000 */
[----:B------:R-:W-:Y:S01]  /*03b0*/  ELECT P0, URZ, PT ;  /* 0x00000000003f782f */ /* 0x000fe20003800000 */
[----:B------:R-:W-:Y:S01]  /*03c0*/  IMAD.MOV.U32 R3, RZ, RZ, RZ ;  /* 0x000000ffff037224 */ /* 0x000fe200078e00ff */
[----:B0-----:R-:W-:Y:S01]  /*03d0*/  UMOV UR4, 0x20 ;  /* 0x0000002000047882 */ /* 0x001fe20000000000 */
[----:B------:R-:W0:Y:S01]  /*03e0*/  S2R R4, SR_CTAID.Y ;  /* 0x0000000000047919 */ /* 0x000e220000002600 */
[----:B------:R-:W-:Y:S01]  /*03f0*/  NOP ;  /* 0x0000000000007918 */ /* 0x000fe20000000000 */
[----:B------:R-:W-:Y:S01]  /*0400*/  NOP ;  /* 0x0000000000007918 */ /* 0x000fe20000000000 */
[----:B------:R-:W-:Y:S02]  /*0410*/  LOP3.LUT R0, R0, 0xbfffffff, RZ, 0xc0, !PT ;  /* 0xbfffffff00007812 */ /* 0x000fe400078ec0ff */
[----:B-----5:R-:W-:-:S02]  /*0420*/  ISETP.NE.AND P2, PT, R5, 0x1, PT ;  /* 0x000000010500780c */ /* 0x020fc40003f45270 */
[----:B-1----:R-:W-:Y:S02]  /*0430*/  ISETP.NE.OR P0, PT, R2, RZ, !P0 ;  /* 0x000000ff0200720c */ /* 0x002fe40004705670 */
[----:B------:R-:W1:Y:S09]  /*0440*/  S2R R2, SR_CTAID.X ;  /* 0x0000000000027919 */ /* 0x000e720000002500 */
[----:B------:R-:W1:Y:S01]  /*0450*/  @P2 LDC R9, c[0x0][0x10] ;  /* 0x00000400ff092b82 */ /* 0x000e620000000800 */
[----:B0-----:R-:W-:Y:S01]  /*0460*/  @P2 IMAD.MOV.U32 R6, RZ, RZ, R4 ;  /* 0x000000ffff062224 */ /* 0x001fe200078e0004 */
[----:B------:R-:W-:Y:S01]  /*0470*/  VOTEU.ALL UP0, P0 ;  /* 0x00000000003f7886 */ /* 0x000fe20000000000 */
[----:B------:R-:W-:Y:S01]  /*0480*/  @P2 IMAD.MOV.U32 R7, RZ, RZ, RZ ;  /* 0x000000ffff072224 */ /* 0x000fe200078e00ff */
[----:B------:R-:W-:Y:S01]  /*0490*/  VOTEU.ALL UP1, P0 ;  /* 0x00000000003f7886 */ /* 0x000fe20000020000 */
[----:B------:R-:W-:Y:S01]  /*04a0*/  @P2 IMAD.MOV.U32 R11, RZ, RZ, RZ ;  /* 0x000000ffff0b2224 */ /* 0x000fe200078e00ff */
[----:B------:R-:W-:Y:S01]  /*04b0*/  @P2 LOP3.LUT R0, R0, 0x40000000, RZ, 0xfc, !PT ;  /* 0x4000000000002812 */ /* 0x000fe200078efcff */
[----:B------:R-:W-:Y:S01]  /*04c0*/  @!UP0 UMOV UR8, 0x400 ;  /* 0x0000040000088882 */ /* 0x000fe20000000000 */
[----:B------:R-:W0:Y:S01]  /*04d0*/  @!P2 LDC R5, c[0x0][0xc] ;  /* 0x00000300ff05ab82 */ /* 0x000e220000000800 */
[----:B------:R-:W-:-:S04]  /*04e0*/  @!UP0 UIADD3 UR4, -UR4, 0x100000, URZ ;  /* 0x0010000004048890 */ /* 0x000fc8000fffe13f */
[----:B------:R-:W-:Y:S02]  /*04f0*/  @!UP0 USHF.L.U32 UR5, UR4, 0xb, URZ ;  /* 0x0000000b04058899 */ /* 0x000fe4000800063f */
[----:B------:R-:W-:Y:S01]  /*0500*/  @!UP0 USHF.L.U32 UR4, UR4, 0x1, URZ ;  /* 0x0000000104048899 */ /* 0x000fe2000800063f */
[----:B------:R-:W5:Y:S01]  /*0510*/  @!UP0 S2UR UR9, SR_CgaCtaId ;  /* 0x00000000000989c3 */ /* 0x000f620000008800 */
[----:B-1----:R-:W-:-:S04]  /*0520*/  @P2 IMAD.WIDE.U32 R8, R2, R9, R6 ;  /* 0x0000000902082225 */ /* 0x002fc800078e0006 */
[----:B------:R-:W-:Y:S02]  /*0530*/  @P2 IMAD.MOV.U32 R18, RZ, RZ, R8 ;  /* 0x000000ffff122224 */ /* 0x000fe400078e0008 */
[----:B------:R-:W-:Y:S02]  /*0540*/  @P2 IMAD.IADD R19, R9, 0x1, R11 ;  /* 0x0000000109132824 */ /* 0x000fe400078e020b */
[----:B0-----:R-:W-:-:S04]  /*0550*/  @!P2 IMAD.WIDE.U32 R6, R5, R4, R2 ;  /* 0x000000040506a225 */ /* 0x001fc800078e0002 */
[----:B------:R-:W-:Y:S02]  /*0560*/  @!P2 IMAD.MOV.U32 R18, RZ, RZ, R6 ;  /* 0x000000ffff12a224 */ /* 0x000fe400078e0006 */
[----:B------:R-:W-:Y:S01]  /*0570*/  @!P2 IMAD.MOV.U32 R19, RZ, RZ, R7 ;  /* 0x000000ffff13a224 */ /* 0x000fe200078e0007 */
[----:B-----5:R-:W-:Y:S02]  /*0580*/  @!UP0 ULEA UR8, UR9, UR8, 0x18 ;  /* 0x0000000809088291 */ /* 0x020fe4000f8ec03f */
[----:B------:R0:W-:Y:S01]  /*0590*/  STL [R1+0x7c], R18 ;  /* 0x00007c1201007387 */ /* 0x0001e20000100800 */
[----:B------:R-:W-:-:S03]  /*05a0*/  VOTEU.ALL UP0, P0 ;  /* 0x00000000003f7886 */ /* 0x000fc60000000000 */
[----:B------:R0:W-:Y:S04]  /*05b0*/  STL [R1+0x78], R19 ;  /* 0x0000781301007387 */ /* 0x0001e80000100800 */
[----:B------:R-:W1:Y:S02]  /*05c0*/  FENCE.VIEW.ASYNC.S ;  /* 0x00000000000073c6 */ /* 0x000e640000000000 */
[----:B-1----:R0:W2:Y:S01]  /*05d0*/  @!UP0 SYNCS.EXCH.64 URZ, [UR8+0x40], UR4 ;  /* 0x00004004083f85b2 */ /* 0x0020a20008000100 */
[----:B------:R0:W2:Y:S01]  /*05e0*/  @!UP1 SYNCS.EXCH.64 URZ, [UR8+0x48], UR4 ;  /* 0x00004804083f95b2 */ /* 0x0000a20008000100 */
[----:B------:R-:W-:Y:S01]  /*05f0*/  NOP ;  /* 0x0000000000007918 */ /* 0x000fe20000000000 */
[----:B--234-:R-:W-:Y:S06]  /*0600*/  BAR.SYNC.DEFER_BLOCKING 0x0 ;  /* 0x0000000000007b1d */ /* 0x01cfec0000010000 */
[----:B0-----:R-:W-:Y:S05]  /*0610*/  @!P1 BRA `(.L_x_3) ;  /* 0x0000013400b89947 */ /* 0x001fea0003800000 */
[----:B------:R-:W-:-:S06]  /*0620*/  UISETP.GT.U32.AND UP0, UPT, UR11, 0x1, UPT ;  /* 0x000000010b00788c */ /* 0x000fcc000bf04070 */
[----:B------:R-:W-:-:S13]  /*0630*/  PLOP3.LUT P0, PT, PT, PT, UP0, 0x80, 0x0 ;  /* 0x000000000000781c */ /* 0x000fda0003f0f008 */
[----:B------:R-:W-:Y:S05]  /*0640*/  @P0 EXIT ;  /* 0x000000000000094d */ /* 0x000fea0003800000 */
[----:B------:R-:W-:Y:S01]  /*0650*/  IMAD.MOV.U32 R7, RZ, RZ, -0x1 ;  /* 0xffffffffff077424 */ /* 0x000fe200078e00ff */
[----:B------:R-:W-:Y:S01]  /*0660*/  ULDC.64 UR4, c[0x0][0x650] ;  /* 0x0001940000047ab9 */ /* 0x000fe20000000a00 */
[----:B------:R-:W-:Y:S01]  /*0670*/  IMAD.MOV.U32 R6, RZ, RZ, -0x1 ;  /* 0xffffffffff067424 */ /* 0x000fe200078e00ff */
[----:B------:R-:W-:Y:S01]  /*0680*/  ISETP.GE.U32.AND P0, PT, R18, UR4, PT ;  /* 0x0000000412007c0c */ /* 0x000fe2000bf06070 */
[----:B------:R-:W-:Y:S01]  /*0690*/  UMOV UR19, 0xffffffff ;  /* 0xffffffff00137882 */ /* 0x000fe20000000000 */
[----:B------:R0:W-:Y:S01]  /*06a0*/  STL [R1+0x84], R7 ;  /* 0x0000840701007387 */ /* 0x0001e20000100800 */
[----:B------:R-:W-:Y:S02]  /*06b0*/  PRMT R5, RZ, 0x7610, R5 ;  /* 0x00007610ff057816 */ /* 0x000fe40000000005 */
[----:B------:R-:W-:Y:S01]  /*06c0*/  ISETP.GE.U32.AND.EX P0, PT, R19, UR5, PT, P0 ;  /* 0x0000000513007c0c */ /* 0x000fe2000bf06100 */
[----:B------:R0:W-:-:S12]  /*06d0*/  STL [R1+0x80], R6 ;  /* 0x0000800601007387 */ /* 0x0001d80000100800 */
[----:B0-----:R-:W-:Y:S05]  /*06e0*/  @P0 BRA `(.L_x_4) ;  /* 0x00000004006c0947 */ /* 0x001fea0003800000 */
[----:B------:R-:W0:Y:S01]  /*06f0*/  LDC.64 R14, c[0x0][0x628] ;  /* 0x00018a00ff0e7b82 */ /* 0x000e220000000a00 */
[----:B------:R-:W-:Y:S02]  /*0700*/  IMAD.MOV.U32 R6, RZ, RZ, R18 ;  /* 0x000000ffff067224 */ /* 0x000fe400078e0012 */
[----:B------:R-:W-:-:S05]  /*0710*/  IMAD.MOV.U32 R7, RZ, RZ, R19 ;  /* 0x000000ffff077224 */ /* 0x000fca00078e0013 */
[----:B------:R-:W1:Y:S08]  /*0720*/  LDC R12, c[0x0][0x630] ;  /* 0x00018c00ff0c7b82 */ /* 0x000e700000000800 */
[----:B------:R-:W2:Y:S01]  /*0730*/  LDC.64 R16, c[0x0][0x620] ;  /* 0x00018800ff107b82 */ /* 0x000ea20000000a00 */
[----:B0-----:R-:W-:-:S04]  /*0740*/  ISETP.NE.U32.AND P0, PT, R14, RZ, PT ;  /* 0x000000ff0e00720c */ /* 0x001fc80003f05070 */
[----:B------:R-:W-:-:S13]  /*0750*/  ISETP.NE.AND.EX P0, PT, R15, RZ, PT, P0 ;  /* 0x000000ff0f00720c */ /* 0x000fda0003f05300 */
[----:B-12---:R-:W-:Y:S05]  /*0760*/  @!P0 BRA `(.L_x_5) ;  /* 0x0000000000288947 */ /* 0x006fea0003800000 */
[----:B------:R-:W0:Y:S02]  /*0770*/  LDC R5, c[0x0][0x634] ;  /* 0x00018d00ff057b82 */ /* 0x000e240000000800 */
[----:B0-----:R-:W-:-:S05]  /*0780*/  IADD3 R5, P0, R18, R5, RZ ;  /* 0x0000000512057210 */ /* 0x001fca0007f1e0ff */
[----:B------:R-:W-:-:S04]  /*0790*/  IMAD.X R13, RZ, RZ, R19, P0 ;  /* 0x000000ffff0d7224 */ /* 0x000fc800000e0613 */
[----:B------:R-:W-:-:S04]  /*07a0*/  IMAD.WIDE.U32 R6, R13, R14, RZ ;  /* 0x0000000e0d067225 */ /* 0x000fc800078e00ff */
[----:B------:R-:W-:-:S04]  /*07b0*/  IMAD.WIDE.U32 R8, P0, R5, R15, R6 ;  /* 0x0000000f05087225 */ /* 0x000fc80007800006 */
[----:B------:R-:W-:-:S04]  /*07c0*/  IMAD.WIDE.U32 R6, R5, R14, RZ ;  /* 0x0000000e05067225 */ /* 0x000fc800078e00ff */
[----:B------:R-:W-:Y:S01]  /*07d0*/  IMAD.X R11, RZ, RZ, RZ, P0 ;  /* 0x000000ffff0b7224 */ /* 0x000fe200000e06ff */
[----:B------:R-:W-:Y:S01]  /*07e0*/  IADD3 RZ, P0, R7, R8, RZ ;  /* 0x0000000807ff7210 */ /* 0x000fe20007f1e0ff */
[----:B------:R-:W-:-:S04]  /*07f0*/  IMAD.MOV.U32 R10, RZ, RZ, R9 ;  /* 0x000000ffff0a7224 */ /* 0x000fc800078e0009 */
[----:B------:R-:W-:-:S08]  /*0800*/  IMAD.WIDE.U32.X R6, R13, R15, R10, P0 ;  /* 0x0000000f0d067225 */ /* 0x000fd000000e040a */
.L_x_5:
[-CC-:B------:R-:W-:Y:S01]  /*0810*/  SHF.R.U64 R23, R6, R12.reuse, R7.reuse ;  /* 0x0000000c06177219 */ /* 0x180fe20000001207 */
[----:B------:R-:W0:Y:S01]  /*0820*/  LDC R10, c[0x0][0x618] ;  /* 0x00018600ff0a7b82 */ /* 0x000e220000000800 */
[----:B------:R-:W-:Y:S01]  /*0830*/  SHF.R.U32.HI R5, RZ, R12, R7 ;  /* 0x0000000cff057219 */ /* 0x000fe20000011607 */
[----:B------:R-:W-:Y:S01]  /*0840*/  IMAD.MOV.U32 R6, RZ, RZ, R18 ;  /* 0x000000ffff067224 */ /* 0x000fe200078e0012 */
[----:B------:R-:W-:Y:S01]  /*0850*/  I2FP.F32.U32 R3, R2 ;  /* 0x0000000200037245 */ /* 0x000fe20000201000 */
[----:B------:R-:W-:Y:S01]  /*0860*/  IMAD.MOV.U32 R7, RZ, RZ, R19 ;  /* 0x000000ffff077224 */ /* 0x000fe200078e0013 */
[----:B------:R-:W-:Y:S01]  /*0870*/  IADD3 R9, P0, RZ, -R23, RZ ;  /* 0x80000017ff097210 */ /* 0x000fe20007f1e0ff */
[----:B------:R-:W-:Y:S02]  /*0880*/  ULDC UR4, c[0x0][0x150] ;  /* 0x0000540000047ab9 */ /* 0x000fe40000000800 */
[----:B------:R-:W1:Y:S01]  /*0890*/  LDC.64 R18, c[0x0][0x640] ;  /* 0x00019000ff127b82 */ /* 0x000e620000000a00 */
[----:B------:R-:W-:Y:S01]  /*08a0*/  FMUL R3, R3, UR4 ;  /* 0x0000000403037c20 */ /* 0x000fe20008400000 */
[----:B------:R-:W-:Y:S01]  /*08b0*/  IMAD.X R11, RZ, RZ, ~R5, P0 ;  /* 0x000000ffff0b7224 */ /* 0x000fe200000e0e05 */
[----:B------:R-:W-:Y:S01]  /*08c0*/  ULDC UR4, c[0x0][0x154] ;  /* 0x0000550000047ab9 */ /* 0x000fe20000000800 */
[----:B------:R-:W-:-:S03]  /*08d0*/  IMAD.WIDE.U32 R6, R9, R16, R6 ;  /* 0x0000001009067225 */ /* 0x000fc600078e0006 */
[----:B------:R-:W2:Y:S01]  /*08e0*/  F2I.U32.TRUNC.NTZ R3, R3 ;  /* 0x0000000300037305 */ /* 0x000ea2000020f000 */
[----:B------:R-:W3:Y:S01]  /*08f0*/  LDC R12, c[0x0][0x608] ;  /* 0x00018200ff0c7b82 */ /* 0x000ee20000000800 */
[----:B------:R-:W-:-:S04]  /*0900*/  IMAD R8, R11, R16, RZ ;  /* 0x000000100b087224 */ /* 0x000fc800078e02ff */
[----:B------:R-:W-:-:S03]  /*0910*/  IMAD R9, R9, R17, R8 ;  /* 0x0000001109097224 */ /* 0x000fc600078e0208 */
[----:B------:R-:W4:Y:S01]  /*0920*/  LDC R5, c[0x0][0x144] ;  /* 0x00005100ff057b82 */ /* 0x000f220000000800 */
[----:B------:R-:W-:Y:S02]  /*0930*/  IMAD.IADD R7, R7, 0x1, R9 ;  /* 0x0000000107077824 */ /* 0x000fe400078e0209 */
[----:B------:R-:W-:-:S03]  /*0940*/  IMAD.MOV.U32 R9, RZ, RZ, -0x1 ;  /* 0xffffffffff097424 */ /* 0x000fc600078e00ff */
[----:B0-----:R-:W-:Y:S01]  /*0950*/  SHF.R.U64 R14, R6, R10, R7 ;  /* 0x0000000a060e7219 */ /* 0x001fe20000001207 */
[----:B--2---:R-:W-:Y:S01]  /*0960*/  IMAD.MOV R8, RZ, RZ, -R3 ;  /* 0x000000ffff087224 */ /* 0x004fe200078e0a03 */
[----:B------:R-:W0:Y:S01]  /*0970*/  LDC R16, c[0x0][0x658] ;  /* 0x00019600ff107b82 */ /* 0x000e220000000800 */
[----:B------:R-:W-:Y:S02]  /*0980*/  I2FP.F32.U32 R6, R4 ;  /* 0x0000000400067245 */ /* 0x000fe40000201000 */
[----:B-1----:R-:W-:Y:S02]  /*0990*/  ISETP.NE.U32.AND P0, PT, R18, RZ, PT ;  /* 0x000000ff1200720c */ /* 0x002fe40003f05070 */
[----:B------:R-:W-:Y:S01]  /*09a0*/  SHF.R.U32.HI R3, RZ, R10, R7 ;  /* 0x0000000aff037219 */ /* 0x000fe20000011607 */
[----:B------:R-:W-:Y:S01]  /*09b0*/  FMUL R6, R6, UR4 ;  /* 0x0000000406067c20 */ /* 0x000fe20008400000 */
[----:B------:R-:W-:Y:S01]  /*09c0*/  ISETP.NE.AND.EX P0, PT, R19, RZ, PT, P0 ;  /* 0x000000ff1300720c */ /* 0x000fe20003f05300 */
[----:B------:R-:W1:Y:S01]  /*09d0*/  LDC R13, c[0x0][0x148] ;  /* 0x00005200ff0d7b82 */ /* 0x000e620000000800 */
[-CC-:B---3--:R-:W-:Y:S01]  /*09e0*/  SHF.R.U64 R24, R14, R12.reuse, R3.reuse ;  /* 0x0000000c0e187219 */ /* 0x188fe20000001203 */
[----:B------:R-:W-:Y:S01]  /*09f0*/  IMAD.MOV.U32 R7, RZ, RZ, 0x1 ;  /* 0x00000001ff077424 */ /* 0x000fe200078e00ff */
[----:B------:R-:W-:-:S02]  /*0a00*/  SHF.R.U32.HI R3, RZ, R12, R3 ;  /* 0x0000000cff037219 */ /* 0x000fc40000011603 */
[----:B------:R2:W3:Y:S03]  /*0a10*/  F2I.U32.TRUNC.NTZ R12, R6 ;  /* 0x00000006000c7305 */ /* 0x0004e6000020f000 */
[----:B------:R-:W1:Y:S01]  /*0a20*/  LDC R17, c[0x0][0x600] ;  /* 0x00018000ff117b82 */ /* 0x000e620000000800 */
[----:B----4-:R-:W-:-:S07]  /*0a30*/  IMAD R5, R5, R8, R2 ;  /* 0x0000000805057224 */ /* 0x010fce00078e0202 */
[----:B------:R-:W4:Y:S01]  /*0a40*/  LDC R20, c[0x0][0x648] ;  /* 0x00019200ff147b82 */ /* 0x000f220000000800 */
[-C--:B0-----:R-:W-:Y:S02]  /*0a50*/  SHF.L.U32 R2, R9, R16.reuse, RZ ;  /* 0x0000001009027219 */ /* 0x081fe400000006ff */
[--C-:B------:R-:W-:Y:S02]  /*0a60*/  SHF.R.U64 R26, R24, R16, R3.reuse ;  /* 0x00000010181a7219 */ /* 0x100fe40000001203 */
[----:B------:R-:W-:Y:S02]  /*0a70*/  LOP3.LUT R11, RZ, R2, RZ, 0x33, !PT ;  /* 0x00000002ff0b7212 */ /* 0x000fe400078e33ff */
[-C--:B------:R-:W-:Y:S01]  /*0a80*/  SHF.R.U32.HI R3, RZ, R16.reuse, R3 ;  /* 0x00000010ff037219 */ /* 0x080fe20000011603 */
[----:B------:R-:W0:Y:S01]  /*0a90*/  LDC R21, c[0x0][0x638] ;  /* 0x00018e00ff157b82 */ /* 0x000e220000000800 */
[----:B------:R-:W-:Y:S01]  /*0aa0*/  SHF.L.U32 R10, R7, R16, RZ ;  /* 0x00000010070a7219 */ /* 0x000fe200000006ff */
[----:B------:R-:W-:-:S06]  /*0ab0*/  IMAD.MOV.U32 R2, RZ, RZ, R26 ;  /* 0x000000ffff027224 */ /* 0x000fcc00078e001a */
[----:B------:R-:W0:Y:S01]  /*0ac0*/  LDC R22, c[0x0][0x610] ;  /* 0x00018400ff167b82 */ /* 0x000e220000000800 */
[----:B--23--:R-:W-:Y:S05]  /*0ad0*/  @!P0 BRA `(.L_x_6) ;  /* 0x0000000000288947 */ /* 0x00cfea0003800000 */
[----:B------:R-:W2:Y:S02]  /*0ae0*/  LDC R9, c[0x0][0x64c] ;  /* 0x00019300ff097b82 */ /* 0x000ea40000000800 */
[----:B--2---:R-:W-:-:S05]  /*0af0*/  IADD3 R9, P0, R26, R9, RZ ;  /* 0x000000091a097210 */ /* 0x004fca0007f1e0ff */
        /* <DEDUP_REMOVED lines=8> */
.L_x_6:
[----:B----4-:R-:W-:Y:S01]  /*0b80*/  SHF.R.U64 R2, R2, R20, R3 ;  /* 0x0000001402027219 */ /* 0x010fe20000001203 */
[----:B-1----:R-:W-:Y:S01]  /*0b90*/  VIADD R3, R17, 0xffffffff ;  /* 0xffffffff11037836 */ /* 0x002fe20000000000 */
[----:B------:R-:W-:Y:S01]  /*0ba0*/  LOP3.LUT R11, R24, R11, RZ, 0xc0, !PT ;  /* 0x0000000b180b7212 */ /* 0x000fe200078ec0ff */
[----:B------:R-:W-:Y:S01]  /*0bb0*/  IMAD.MOV R12, RZ, RZ, -R12 ;  /* 0x000000ffff0c7224 */ /* 0x000fe200078e0a0c */
[----:B------:R-:W-:Y:S01]  /*0bc0*/  R2UR UR19, R23 ;  /* 0x00000000171372ca */ /* 0x000fe200000e0000 */
[----:B------:R-:W-:Y:S01]  /*0bd0*/  IMAD.MOV R6, RZ, RZ, -R2 ;  /* 0x000000ffff067224 */ /* 0x000fe200078e0a02 */
[----:B------:R-:W-:Y:S01]  /*0be0*/  LOP3.LUT R3, R14, R3, RZ, 0xc0, !PT ;  /* 0x000000030e037212 */ /* 0x000fe200078ec0ff */
[----:B------:R-:W-:Y:S02]  /*0bf0*/  IMAD R10, R10, R2, R11 ;  /* 0x000000020a0a7224 */ /* 0x000fe400078e020b */
[----:B------:R-:W-:Y:S02]  /*0c00*/  @P2 IMAD R5, R13, R12, R4 ;  /* 0x0000000c0d052224 */ /* 0x000fe400078e0204 */
[----:B0-----:R-:W-:-:S02]  /*0c10*/  IMAD R2, R6, R21, R26 ;  /* 0x0000001506027224 */ /* 0x001fc400078e021a */
[----:B------:R-:W-:Y:S02]  /*0c20*/  IMAD R5, R10, R22, R5 ;  /* 0x000000160a057224 */ /* 0x000fe400078e0205 */
[----:B------:R-:W-:Y:S02]  /*0c30*/  IMAD R2, R2, R17, R3 ;  /* 0x0000001102027224 */ /* 0x000fe400078e0203 */
[----:B------:R-:W-:-:S03]  /*0c40*/  IMAD.MOV.U32 R3, RZ, RZ, 0x1 ;  /* 0x00000001ff037424 */ /* 0x000fc600078e00ff */
[----:B------:R-:W-:Y:S02]  /*0c50*/  SEL R4, R2, R5, !P2 ;  /* 0x0000000502047207 */ /* 0x000fe40005000000 */
[----:B------:R-:W-:Y:S02]  /*0c60*/  SEL R2, R5, R2, !P2 ;  /* 0x0000000205027207 */ /* 0x000fe40005000000 */
[----:B------:R-:W-:Y:S01]  /*0c70*/  PRMT R5, R3, 0x7610, R5 ;  /* 0x0000761003057816 */ /* 0x000fe20000000005 */
[----:B------:R0:W-:Y:S04]  /*0c80*/  STL [R1+0x80], R4 ;  /* 0x0000800401007387 */ /* 0x0001e80000100800 */
[----:B------:R0:W-:Y:S02]  /*0c90*/  STL [R1+0x84], R2 ;  /* 0x0000840201007387 */ /* 0x0001e40000100800 */
.L_x_4:
[----:B------:R-:W-:-:S08]  /*0ca0*/  NOP ;  /* 0x0000000000007918 */ /* 0x000fd00000000000 */
[----:B------:R-:W1:Y:S02]  /*0cb0*/  USETMAXREG.TRY_ALLOC.CTAPOOL UP0, 0xe8 ;  /* 0x000000e8000079c8 */ /* 0x000e640008000600 */
[----:B-1----:R-:W-:-:S13]  /*0cc0*/  PLOP3.LUT P0, PT, PT, PT, UP0, 0x80, 0x0 ;  /* 0x000000000000781c */ /* 0x002fda0003f0f008 */
[----:B------:R-:W-:Y:S05]  /*0cd0*/  @!P0 BRA `(.L_x_4) ;  /* 0xfffffffc00f08947 */ /* 0x000fea000383ffff */
[----:B------:R-:W-:Y:S01]  /*0ce0*/  ULDC.64 UR4, c[0x0][0x598] ;  /* 0x0001660000047ab9 */ /* 0x000fe20000000a00 */
[----:B------:R-:W-:Y:S01]  /*0cf0*/  ULDC.64 UR30, c[0x0][0x208] ;  /* 0x00008200001e7ab9 */ /* 0x000fe20000000a00 */
[----:B------:R-:W-:-:S04]  /*0d00*/  ISETP.NE.U32.AND P0, PT, RZ, UR4, PT ;  /* 0x00000004ff007c0c */ /* 0x000fc8000bf05070 */
[----:B------:R-:W-:-:S13]  /*0d10*/  ISETP.NE.AND.EX P0, PT, RZ, UR5, PT, P0 ;  /* 0x00000005ff007c0c */ /* 0x000fda000bf05300 */
[----:B------:R-:W-:Y:S05]  /*0d20*/  @!P0 BRA `(.L_x_7) ;  /* 0x0000000000208947 */ /* 0x000fea0003800000 */
[----:B0-----:R-:W0:Y:S02]  /*0d30*/  LDC.64 R2, c[0x0][0x598] ;  /* 0x00016600ff027b82 */ /* 0x001e240000000a00 */
[----:B0-----:R-:W2:Y:S02]  /*0d40*/  LDG.E.64 R2, desc[UR30][R2.64] ;  /* 0x0000001e02027981 */ /* 0x001ea4000c1e1b00 */
[----:B--2---:R-:W-:-:S04]  /*0d50*/  ISETP.NE.U32.AND P0, PT, R2, RZ, PT ;  /* 0x000000ff0200720c */ /* 0x004fc80003f05070 */
[----:B------:R-:W-:-:S13]  /*0d60*/  ISETP.NE.AND.EX P0, PT, R3, RZ, PT, P0 ;  /* 0x000000ff0300720c */ /* 0x000fda0003f05300 */
[----:B------:R-:W-:Y:S05]  /*0d70*/  @!P0 BRA `(.L_x_7) ;  /* 0x00000000000c8947 */ /* 0x000fea0003800000 */
[----:B------:R-:W2:Y:S02]  /*0d80*/  LD.E R2, desc[UR30][R2.64] ;  /* 0x0000001e02027980 */ /* 0x000ea4000c101900 */
[----:B--2---:R-:W-:Y:S01]  /*0d90*/  R2UR UR18, R2 ;  /* 0x00000000021272ca */ /* 0x004fe200000e0000 */
[----:B------:R-:W-:-:S14]  /*0da0*/  BRA `(.L_x_8) ;  /* 0x0000000000247947 */ /* 0x000fdc0003800000 */
.L_x_7:
[----:B------:R-:W-:Y:S02]  /*0db0*/  ULDC.64 UR4, c[0x0][0x588] ;  /* 0x0001620000047ab9 */ /* 0x000fe40000000a00 */
[----:B------:R-:W-:-:S04]  /*0dc0*/  ISETP.NE.U32.AND P0, PT, RZ, UR4, PT ;  /* 0x00000004ff007c0c */ /* 0x000fc8000bf05070 */
[----:B------:R-:W-:-:S13]  /*0dd0*/  ISETP.NE.AND.EX P0, PT, RZ, UR5, PT, P0 ;  /* 0x00000005ff007c0c */ /* 0x000fda000bf05300 */
[----:B------:R-:W-:Y:S05]  /*0de0*/  @!P0 BRA `(.L_x_9) ;  /* 0x0000000000108947 */ /* 0x000fea0003800000 */
[----:B0-----:R-:W0:Y:S02]  /*0df0*/  LDC.64 R2, c[0x0][0x588] ;  /* 0x00016200ff027b82 */ /* 0x001e240000000a00 */
[----:B0-----:R-:W2:Y:S02]  /*0e00*/  LDG.E R2, desc[UR30][R2.64] ;  /* 0x0000001e02027981 */ /* 0x001ea4000c1e1900 */
[----:B--2---:R-:W-:Y:S01]  /*0e10*/  R2UR UR18, R2 ;  /* 0x00000000021272ca */ /* 0x004fe200000e0000 */
[----:B------:R-:W-:-:S14]  /*0e20*/  BRA `(.L_x_8) ;  /* 0x0000000000047947 */ /* 0x000fdc0003800000 */
.L_x_9:
[----:B------:R-:W-:-:S05]  /*0e30*/  ULDC UR18, c[0x0][0x580] ;  /* 0x0001600000127ab9 */ /* 0x000fca0000000800 */
.L_x_8:
[----:B------:R-:W-:Y:S02]  /*0e40*/  ULDC.64 UR4, c[0x0][0x5a0] ;  /* 0x0001680000047ab9 */ /* 0x000fe40000000a00 */
        /* <DEDUP_REMOVED lines=11> */
.L_x_10:
        /* <DEDUP_REMOVED lines=8> */
.L_x_12:
[----:B------:R-:W-:-:S05]  /*0f80*/  ULDC UR17, c[0x0][0x584] ;  /* 0x0001610000117ab9 */ /* 0x000fca0000000800 */
.L_x_11:
[----:B------:R-:W-:-:S13]  /*0f90*/  LOP3.LUT P0, RZ, R5, 0xff, RZ, 0xc0, !PT ;  /* 0x000000ff05ff7812 */ /* 0x000fda000780c0ff */
[----:B------:R-:W-:Y:S05]  /*0fa0*/  @!P0 EXIT ;  /* 0x000000000000894d */ /* 0x000fea0003800000 */
[----:B------:R-:W-:Y:S01]  /*0fb0*/  ULDC UR4, c[0x0][0x28c] ;  /* 0x0000a30000047ab9 */ /* 0x000fe20000000800 */
[----:B------:R-:W-:Y:S01]  /*0fc0*/  ULDC.64 UR12, c[0x0][0x5c8] ;  /* 0x00017200000c7ab9 */ /* 0x000fe20000000a00 */
[----:B------:R-:W-:Y:S02]  /*0fd0*/  UIADD3 UR4, UR4, 0x7f, URZ ;  /* 0x0000007f04047890 */ /* 0x000fe4000fffe03f */
[----:B------:R-:W-:Y:S02]  /*0fe0*/  USHF.L.U64.HI UR7, UR12, 0x7, UR13 ;  /* 0x000000070c077899 */ /* 0x000fe4000801020d */
[----:B------:R-:W-:Y:S02]  /*0ff0*/  USHF.R.S32.HI UR5, URZ, 0x1f, UR4 ;  /* 0x0000001f3f057899 */ /* 0x000fe40008011404 */
[----:B------:R-:W-:Y:S02]  /*1000*/  USHF.L.U32 UR8, UR12, 0x7, URZ ;  /* 0x000000070c087899 */ /* 0x000fe4000800063f */
[----:B------:R-:W-:-:S02]  /*1010*/  ULEA.HI UR5, UR5, UR4, URZ, 0x7 ;  /* 0x0000000405057291 */ /* 0x000fc4000f8f383f */
[----:B------:R-:W-:Y:S02]  /*1020*/  USHF.L.U64.HI UR9, UR12, 0x3, UR13 ;  /* 0x000000030c097899 */ /* 0x000fe4000801020d */
[----:B------:R-:W-:Y:S02]  /*1030*/  USHF.L.U32 UR10, UR12, 0x3, URZ ;  /* 0x000000030c0a7899 */ /* 0x000fe4000800063f */
[----:B------:R-:W-:Y:S02]  /*1040*/  USHF.L.U64.HI UR11, UR12, 0x8, UR13 ;  /* 0x000000080c0b7899 */ /* 0x000fe4000801020d */
[----:B------:R-:W-:Y:S02]  /*1050*/  USHF.R.S32.HI UR14, URZ, 0x7, UR5 ;  /* 0x000000073f0e7899 */ /* 0x000fe40008011405 */
[----:B------:R-:W-:Y:S02]  /*1060*/  USHF.L.U32 UR12, UR12, 0x8, URZ ;  /* 0x000000080c0c7899 */ /* 0x000fe4000800063f */
[----:B------:R-:W-:Y:S01]  /*1070*/  ULOP3.LUT UR13, UR6, 0x1, URZ, 0xfc, !UPT ;  /* 0x00000001060d7892 */ /* 0x000fe2000f8efc3f */
[----:B------:R-:W-:Y:S01]  /*1080*/  UMOV UR4, URZ ;  /* 0x0000003f00047c82 */ /* 0x000fe20008000000 */
[----:B------:R-:W-:-:S10]  /*1090*/  UMOV UR5, URZ ;  /* 0x0000003f00057c82 */ /* 0x000fd40008000000 */
.L_x_69:
[----:B0-----:R-:W0:Y:S01]  /*10a0*/  S2R R2, SR_TID.X ;  /* 0x0000000000027919 */ /* 0x001e220000002100 */
[----:B-1----:R-:W1:Y:S01]  /*10b0*/  S2UR UR25, SR_CgaCtaId ;  /* 0x00000000001979c3 */ /* 0x002e620000008800 */
[----:B------:R-:W-:Y:S01]  /*10c0*/  UMOV UR23, 0x400 ;  /* 0x0000040000177882 */ /* 0x000fe20000000000 */
[----:B------:R-:W-:Y:S01]  /*10d0*/  UMOV UR24, URZ ;  /* 0x0000003f00187c82 */ /* 0x000fe20008000000 */
[----:B------:R-:W-:Y:S01]  /*10e0*/  STL [R1+0x74], RZ ;  /* 0x000074ff01007387 */ /* 0x000fe20000100800 */
[----:B------:R-:W-:Y:S01]  /*10f0*/  UMOV UR20, URZ ;  /* 0x0000003f00147c82 */ /* 0x000fe20008000000 */
[----:B------:R-:W-:Y:S01]  /*1100*/  UMOV UR21, URZ ;  /* 0x0000003f00157c82 */ /* 0x000fe20008000000 */
[----:B------:R-:W-:Y:S01]  /*1110*/  UMOV UR28, UR5 ;  /* 0x00000005001c7c82 */ /* 0x000fe20008000000 */
[----:B------:R-:W-:Y:S01]  /*1120*/  STL [R1+0x70], RZ ;  /* 0x000070ff01007387 */ /* 0x000fe20000100800 */
[----:B------:R-:W2:Y:S01]  /*1130*/  LDC R3, c[0x0][0x28c] ;  /* 0x0000a300ff037b82 */ /* 0x000ea20000000800 */
[----:B------:R-:W-:-:S02]  /*1140*/  CS2R R4, SRZ ;  /* 0x0000000000047805 */ /* 0x000fc4000001ff00 */
[----:B------:R-:W-:Y:S01]  /*1150*/  CS2R R6, SRZ ;  /* 0x0000000000067805 */ /* 0x000fe2000001ff00 */
[----:B------:R-:W-:Y:S01]  /*1160*/  STL [R1+0x6c], RZ ;  /* 0x00006cff01007387 */ /* 0x000fe20000100800 */
[----:B------:R-:W-:Y:S02]  /*1170*/  CS2R R8, SRZ ;  /* 0x0000000000087805 */ /* 0x000fe4000001ff00 */
[----:B------:R-:W-:Y:S02]  /*1180*/  CS2R R10, SRZ ;  /* 0x00000000000a7805 */ /* 0x000fe4000001ff00 */
[----:B------:R-:W-:Y:S01]  /*1190*/  CS2R R12, SRZ ;  /* 0x00000000000c7805 */ /* 0x000fe2000001ff00 */
[----:B------:R-:W-:Y:S01]  /*11a0*/  STL [R1+0x68], RZ ;  /* 0x000068ff01007387 */ /* 0x000fe20000100800 */
[----:B------:R-:W-:Y:S02]  /*11b0*/  CS2R R14, SRZ ;  /* 0x00000000000e7805 */ /* 0x000fe4000001ff00 */
        /* <DEDUP_REMOVED lines=13> */
[----:B------:R-:W-:Y:S02]  /*1290*/  CS2R R164, SRZ ;  /* 0x0000000000a47805 */ /* 0x000fe4000001ff00 */
[----:B0-----:R-:W-:Y:S01]  /*12a0*/  LOP3.LUT R2, R2, 0x80, RZ, 0xc0, !PT ;  /* 0x0000008002027812 */ /* 0x001fe200078ec0ff */
[----:B------:R-:W-:Y:S01]  /*12b0*/  STL [R1+0x58], RZ ;  /* 0x000058ff01007387 */ /* 0x000fe20000100800 */
[----:B--2---:R-:W-:-:S02]  /*12c0*/  ISETP.GE.AND P0, PT, R3, 0x1, PT ;  /* 0x000000010300780c */ /* 0x004fc40003f06270 */
[----:B------:R-:W-:Y:S02]  /*12d0*/  CS2R R166, SRZ ;  /* 0x0000000000a67805 */ /* 0x000fe4000001ff00 */
[----:B------:R-:W-:Y:S01]  /*12e0*/  SHF.R.U32.HI R2, RZ, 0x7, R2 ;  /* 0x00000007ff027819 */ /* 0x000fe20000011602 */
[----:B------:R-:W-:Y:S01]  /*12f0*/  STL [R1+0x54], RZ ;  /* 0x000054ff01007387 */ /* 0x000fe20000100800 */
[----:B------:R-:W-:Y:S02]  /*1300*/  CS2R R168, SRZ ;  /* 0x0000000000a87805 */ /* 0x000fe4000001ff00 */
[----:B------:R-:W-:Y:S02]  /*1310*/  CS2R R170, SRZ ;  /* 0x0000000000aa7805 */ /* 0x000fe4000001ff00 */
[----:B------:R-:W-:Y:S01]  /*1320*/  CS2R R172, SRZ ;  /* 0x0000000000ac7805 */ /* 0x000fe2000001ff00 */
[----:B------:R-:W-:Y:S01]  /*1330*/  STL [R1+0x50], RZ ;  /* 0x000050ff01007387 */ /* 0x000fe20000100800 */
[----:B------:R-:W-:-:S02]  /*1340*/  CS2R R174, SRZ ;  /* 0x0000000000ae7805 */ /* 0x000fc4000001ff00 */
[----:B------:R-:W-:Y:S02]  /*1350*/  CS2R R176, SRZ ;  /* 0x0000000000b07805 */ /* 0x000fe4000001ff00 */
[----:B------:R-:W-:Y:S01]  /*1360*/  CS2R R178, SRZ ;  /* 0x0000000000b27805 */ /* 0x000fe2000001ff00 */
[----:B------:R-:W0:Y:S01]  /*1370*/  SHFL.IDX PT, R2, R2, RZ, 0x1f ;  /* 0x00001fff02027589 */ /* 0x000e2200000e0000 */
[----:B------:R-:W-:Y:S02]  /*1380*/  CS2R R180, SRZ ;  /* 0x0000000000b47805 */ /* 0x000fe4000001ff00 */
[----:B------:R-:W-:Y:S02]  /*1390*/  CS2R R182, SRZ ;  /* 0x0000000000b67805 */ /* 0x000fe4000001ff00 */
[----:B------:R-:W-:Y:S01]  /*13a0*/  CS2R R184, SRZ ;  /* 0x0000000000b87805 */ /* 0x000fe2000001ff00 */
[----:B------:R2:W-:Y:S01]  /*13b0*/  STL [R1+0x4c], RZ ;  /* 0x00004cff01007387 */ /* 0x0005e20000100800 */
[----:B------:R-:W-:-:S02]  /*13c0*/  CS2R R186, SRZ ;  /* 0x0000000000ba7805 */ /* 0x000fc4000001ff00 */
[----:B------:R-:W-:Y:S02]  /*13d0*/  CS2R R188, SRZ ;  /* 0x0000000000bc7805 */ /* 0x000fe4000001ff00 */
[----:B------:R-:W-:Y:S01]  /*13e0*/  CS2R R190, SRZ ;  /* 0x0000000000be7805 */ /* 0x000fe2000001ff00 */
[----:B------:R2:W-:Y:S01]  /*13f0*/  STL [R1+0x48], RZ ;  /* 0x000048ff01007387 */ /* 0x0005e20000100800 */
        /* <DEDUP_REMOVED lines=14> */
[----:B------:R-:W-:Y:S02]  /*14e0*/  CS2R R214, SRZ ;  /* 0x0000000000d67805 */ /* 0x000fe4000001ff00 */
[----:B0-----:R-:W-:Y:S01]  /*14f0*/  R2UR UR15, R2 ;  /* 0x00000000020f72ca */ /* 0x001fe200000e0000 */
        /* <DEDUP_REMOVED lines=9> */
[----:B------:R-:W-:Y:S01]  /*1590*/  CS2R R226, SRZ ;  /* 0x0000000000e27805 */ /* 0x000fe2000001ff00 */
[----:B------:R-:W-:Y:S01]  /*15a0*/  IMAD.U32 R228, RZ, RZ, UR4 ;  /* 0x00000004ffe47e24 */ /* 0x000fe2000f8e00ff */
[----:B------:R-:W-:Y:S01]  /*15b0*/  CS2R R120, SRZ ;  /* 0x0000000000787805 */ /* 0x000fe2000001ff00 */
[----:B------:R2:W-:Y:S01]  /*15c0*/  STL [R1+0x2c], RZ ;  /* 0x00002cff01007387 */ /* 0x0005e20000100800 */
[----:B------:R-:W-:Y:S01]  /*15d0*/  ULEA.HI UR16, UR15, UR15, URZ, 0x1 ;  /* 0x0000000f0f107291 */ /* 0x000fe2000f8f083f */
[----:B------:R-:W-:Y:S02]  /*15e0*/  CS2R R122, SRZ ;  /* 0x00000000007a7805 */ /* 0x000fe4000001ff00 */
[----:B------:R-:W-:Y:S01]  /*15f0*/  CS2R R124, SRZ ;  /* 0x00000000007c7805 */ /* 0x000fe2000001ff00 */
[----:B------:R2:W-:Y:S01]  /*1600*/  STL [R1+0x28], RZ ;  /* 0x000028ff01007387 */ /* 0x0005e20000100800 */
[----:B------:R-:W-:Y:S01]  /*1610*/  ULOP3.LUT UR22, UR16, 0x7fffe, URZ, 0xc0, !UPT ;  /* 0x0007fffe10167892 */ /* 0x000fe2000f8ec03f */
[----:B------:R-:W-:Y:S01]  /*1620*/  CS2R R126, SRZ ;  /* 0x00000000007e7805 */ /* 0x000fe2000001ff00 */
[----:B-1----:R-:W-:Y:S01]  /*1630*/  ULEA UR16, UR25, UR23, 0x18 ;  /* 0x0000001719107291 */ /* 0x002fe2000f8ec03f */
[----:B------:R2:W-:Y:S01]  /*1640*/  STL [R1+0x24], RZ ;  /* 0x000024ff01007387 */ /* 0x0005e20000100800 */
[----:B------:R-:W-:Y:S01]  /*1650*/  UIADD3 UR22, UR15, -UR22, URZ ;  /* 0x800000160f167290 */ /* 0x000fe2000fffe03f */
[----:B------:R-:W-:-:S02]  /*1660*/  CS2R R128, SRZ ;  /* 0x0000000000807805 */ /* 0x000fc4000001ff00 */
[----:B------:R-:W-:Y:S01]  /*1670*/  CS2R R130, SRZ ;  /* 0x0000000000827805 */ /* 0x000fe2000001ff00 */
[----:B------:R2:W-:Y:S01]  /*1680*/  STL [R1+0x20], RZ ;  /* 0x000020ff01007387 */ /* 0x0005e20000100800 */
[----:B------:R-:W-:Y:S01]  /*1690*/  ULEA UR22, UR22, UR16, 0xd ;  /* 0x0000001016167291 */ /* 0x000fe2000f8e683f */
[----:B------:R-:W-:Y:S02]  /*16a0*/  CS2R R132, SRZ ;  /* 0x0000000000847805 */ /* 0x000fe4000001ff00 */
[----:B------:R-:W-:Y:S01]  /*16b0*/  CS2R R134, SRZ ;  /* 0x0000000000867805 */ /* 0x000fe2000001ff00 */
[----:B------:R2:W-:Y:S01]  /*16c0*/  STL [R1+0x1c], RZ ;  /* 0x00001cff01007387 */ /* 0x0005e20000100800 */
[----:B------:R-:W-:Y:S01]  /*16d0*/  UIADD3 UR22, UR22, 0x100, URZ ;  /* 0x0000010016167890 */ /* 0x000fe2000fffe03f */
[----:B------:R-:W-:Y:S02]  /*16e0*/  CS2R R136, SRZ ;  /* 0x0000000000887805 */ /* 0x000fe4000001ff00 */
[----:B------:R-:W-:Y:S01]  /*16f0*/  CS2R R138, SRZ ;  /* 0x00000000008a7805 */ /* 0x000fe2000001ff00 */
[----:B------:R2:W-:Y:S01]  /*1700*/  STL [R1+0x18], RZ ;  /* 0x000018ff01007387 */ /* 0x0005e20000100800 */
[----:B------:R-:W-:Y:S01]  /*1710*/  USHF.R.U32.HI UR15, URZ, 0x4, UR22 ;  /* 0x000000043f0f7899 */ /* 0x000fe20008011616 */
[----:B------:R-:W-:-:S02]  /*1720*/  CS2R R140, SRZ ;  /* 0x00000000008c7805 */ /* 0x000fc4000001ff00 */
[----:B------:R-:W-:Y:S01]  /*1730*/  CS2R R142, SRZ ;  /* 0x00000000008e7805 */ /* 0x000fe2000001ff00 */
[----:B------:R2:W-:Y:S01]  /*1740*/  STL [R1+0x14], RZ ;  /* 0x000014ff01007387 */ /* 0x0005e20000100800 */
[----:B------:R-:W-:Y:S01]  /*1750*/  ULOP3.LUT UR15, UR15, 0x3fff, URZ, 0xc0, !UPT ;  /* 0x00003fff0f0f7892 */ /* 0x000fe2000f8ec03f */
        /* <DEDUP_REMOVED lines=18> */
[----:B------:R2:W-:Y:S01]  /*1880*/  STL [R1], RZ ;  /* 0x000000ff01007387 */ /* 0x0005e20000100800 */
[----:B------:R-:W-:Y:S02]  /*1890*/  CS2R R108, SRZ ;  /* 0x00000000006c7805 */ /* 0x000fe4000001ff00 */
[----:B------:R-:W-:Y:S02]  /*18a0*/  CS2R R110, SRZ ;  /* 0x00000000006e7805 */ /* 0x000fe4000001ff00 */
[----:B------:R-:W-:Y:S02]  /*18b0*/  CS2R R112, SRZ ;  /* 0x0000000000707805 */ /* 0x000fe4000001ff00 */
[----:B------:R-:W-:-:S02]  /*18c0*/  CS2R R114, SRZ ;  /* 0x0000000000727805 */ /* 0x000fc4000001ff00 */
[----:B------:R-:W-:Y:S02]  /*18d0*/  CS2R R116, SRZ ;  /* 0x0000000000747805 */ /* 0x000fe4000001ff00 */
[----:B------:R-:W-:Y:S02]  /*18e0*/  CS2R R118, SRZ ;  /* 0x0000000000767805 */ /* 0x000fe4000001ff00 */
        /* <DEDUP_REMOVED lines=31> */
[----:B------:R-:W-:Y:S01]  /*1ae0*/  CS2R R54, SRZ ;  /* 0x0000000000367805 */ /* 0x000fe2000001ff00 */
[----:B--2---:R-:W-:Y:S06]  /*1af0*/  @!P0 BRA `(.L_x_13) ;  /* 0x00000014005c8947 */ /* 0x004fec0003800000 */
[----:B------:R-:W-:-:S06]  /*1b00*/  UISETP.NE.AND UP0, UPT, UR13, 0x3, UPT ;  /* 0x000000030d00788c */ /* 0x000fcc000bf05270 */
[----:B------:R-:W-:-:S13]  /*1b10*/  PLOP3.LUT P1, PT, PT, PT, UP0, 0x80, 0x0 ;  /* 0x000000000000781c */ /* 0x000fda0003f2f008 */
[----:B------:R-:W-:Y:S05]  /*1b20*/  @!P1 BRA `(.L_x_14) ;  /* 0x0000000000049947 */ /* 0x000fea0003800000 */
[----:B------:R-:W-:Y:S01]  /*1b30*/  BPT.TRAP 0x1 ;  /* 0x000000040000795c */ /* 0x000fe20000300000 */
.L_x_14:
[----:B------:R-:W-:Y:S01]  /*1b40*/  ULEA UR20, UR5, UR16, 0x3 ;  /* 0x0000001005147291 */ /* 0x000fe2000f8e183f */
[----:B------:R-:W-:-:S05]  /*1b50*/  IMAD.U32 R2, RZ, RZ, UR4 ;  /* 0x00000004ff027e24 */ /* 0x000fca000f8e00ff */
[----:B------:R-:W-:-:S04]  /*1b60*/  SHF.L.U32 R2, R2, 0x1f, RZ ;  /* 0x0000001f02027819 */ /* 0x000fc800000006ff */
[----:B------:R0:W1:Y:S01]  /*1b70*/  SYNCS.PHASECHK.TRANS64.TRYWAIT P0, [UR20], R2 ;  /* 0x00000002ff0075a7 */ /* 0x0000620008000154 */
[----:B------:R-:W-:Y:S05]  /*1b80*/  @!P1 BRA `(.L_x_15) ;  /* 0x0000000000049947 */ /* 0x000fea0003800000 */
[----:B------:R-:W-:Y:S01]  /*1b90*/  BPT.TRAP 0x1 ;  /* 0x000000040000795c */ /* 0x000fe20000300000 */
.L_x_15:
[----:B-1----:R-:W-:Y:S05]  /*1ba0*/  @P0 BRA `(.L_x_16) ;  /* 0x0000000000080947 */ /* 0x002fea0003800000 */
[----:B------:R-:W1:Y:S02]  /*1bb0*/  SYNCS.PHASECHK.TRANS64.TRYWAIT P0, [UR20], R2 ;  /* 0x00000002ff0075a7 */ /* 0x000e640008000154 */
[----:B-1----:R-:W-:Y:S05]  /*1bc0*/  @!P0 BRA `(.L_x_17) ;  /* 0x0000013400f88947 */ /* 0x002fea0003800000 */
.L_x_16:
[----:B------:R-:W-:Y:S01]  /*1bd0*/  UIADD3 UR20, UR16, 0x30100, URZ ;  /* 0x0003010010147890 */ /* 0x000fe2000fffe03f */
[----:B------:R-:W-:Y:S01]  /*1be0*/  WARPGROUP.ARRIVE ;  /* 0x00000000000079c5 */ /* 0x000fe20000000000 */
[----:B------:R-:W-:Y:S01]  /*1bf0*/  ULOP3.LUT UR25, UR15, 0x10000, URZ, 0xfc, !UPT ;  /* 0x000100000f197892 */ /* 0x000fe2000f8efc3f */
[----:B------:R2:W-:Y:S01]  /*1c00*/  STL [R1+0x74], RZ ;  /* 0x000074ff01007387 */ /* 0x0005e20000100800 */
[----:B------:R-:W-:Y:S01]  /*1c10*/  USHF.R.U32.HI UR20, URZ, 0x4, UR20 ;  /* 0x000000043f147899 */ /* 0x000fe20008011614 */
[----:B01----:R-:W-:Y:S01]  /*1c20*/  CS2R R2, SRZ ;  /* 0x0000000000027805 */ /* 0x003fe2000001ff00 */
[----:B------:R-:W-:Y:S01]  /*1c30*/  ULEA UR25, UR5, UR25, 0xc ;  /* 0x0000001905197291 */ /* 0x000fe2000f8e603f */
[----:B------:R2:W-:Y:S01]  /*1c40*/  STL [R1+0x70], RZ ;  /* 0x000070ff01007387 */ /* 0x0005e20000100800 */
[----:B------:R-:W-:Y:S01]  /*1c50*/  ULOP3.LUT UR20, UR20, 0x3fff, URZ, 0xc0, !UPT ;  /* 0x00003fff14147892 */ /* 0x000fe2000f8ec03f */
[----:B------:R-:W-:Y:S01]  /*1c60*/  CS2R R4, SRZ ;  /* 0x0000000000047805 */ /* 0x000fe2000001ff00 */
[----:B------:R-:W-:Y:S01]  /*1c70*/  UIADD3 UR24, UR25, 0x400, URZ ;  /* 0x0000040019187890 */ /* 0x000fe2000fffe03f */
[----:B------:R2:W-:Y:S01]  /*1c80*/  STL [R1+0x6c], RZ ;  /* 0x00006cff01007387 */ /* 0x0005e20000100800 */
[----:B------:R-:W-:Y:S01]  /*1c90*/  ULOP3.LUT UR20, UR20, 0x10000, URZ, 0xfc, !UPT ;  /* 0x0001000014147892 */ /* 0x000fe2000f8efc3f */
[----:B------:R-:W-:Y:S01]  /*1ca0*/  CS2R R6, SRZ ;  /* 0x0000000000067805 */ /* 0x000fe2000001ff00 */
[----:B------:R-:W-:Y:S01]  /*1cb0*/  UMOV UR21, 0x40000040 ;  /* 0x4000004000157882 */ /* 0x000fe20000000000 */
[----:B------:R-:W-:Y:S01]  /*1cc0*/  UMOV UR23, 0x40000040 ;  /* 0x4000004000177882 */ /* 0x000fe20000000000 */
[----:B------:R-:W-:Y:S01]  /*1cd0*/  ULEA UR26, UR5, UR20, 0x9 ;  /* 0x00000014051a7291 */ /* 0x000fe2000f8e483f */
[----:B------:R2:W-:Y:S01]  /*1ce0*/  STL [R1+0x68], RZ ;  /* 0x000068ff01007387 */ /* 0x0005e20000100800 */
[----:B------:R-:W-:Y:S01]  /*1cf0*/  UIADD3 UR27, UR25, 0x800, URZ ;  /* 0x00000800191b7890 */ /* 0x000fe2000fffe03f */
[----:B------:R-:W-:Y:S01]  /*1d00*/  CS2R R8, SRZ ;  /* 0x0000000000087805 */ /* 0x000fe2000001ff00 */
[----:B------:R-:W-:Y:S01]  /*1d10*/  UMOV UR20, UR25 ;  /* 0x0000001900147c82 */ /* 0x000fe20008000000 */
[----:B------:R-:W-:Y:S01]  /*1d20*/  UIADD3 UR28, UR25, 0x804, URZ ;  /* 0x00000804191c7890 */ /* 0x000fe2000fffe03f */
[----:B------:R2:W-:Y:S01]  /*1d30*/  STL [R1+0x64], RZ ;  /* 0x000064ff01007387 */ /* 0x0005e20000100800 */
[----:B------:R-:W-:Y:S01]  /*1d40*/  UMOV UR22, UR26 ;  /* 0x0000001a00167c82 */ /* 0x000fe20008000000 */
[----:B------:R-:W-:Y:S01]  /*1d50*/  CS2R R10, SRZ ;  /* 0x00000000000a7805 */ /* 0x000fe2000001ff00 */
[----:B------:R-:W-:Y:S01]  /*1d60*/  QGMMA.64x64x32.F32.E4M3.E4M3 R120, gdesc[UR20], RZ, !UPT ;  /* 0x00e00000147879f3 */ /* 0x000fe2000c7008ff */
[----:B------:R-:W-:Y:S01]  /*1d70*/  UMOV UR20, UR24 ;  /* 0x0000001800147c82 */ /* 0x000fe20008000000 */
[----:B------:R-:W-:Y:S01]  /*1d80*/  UIADD3 UR24, UR25, 0xc00, URZ ;  /* 0x00000c0019187890 */ /* 0x000fe2000fffe03f */
[----:B------:R2:W-:Y:S01]  /*1d90*/  STL [R1+0x60], RZ ;  /* 0x000060ff01007387 */ /* 0x0005e20000100800 */
[----:B------:R-:W-:Y:S01]  /*1da0*/  UMOV UR21, 0x40000040 ;  /* 0x4000004000157882 */ /* 0x000fe20000000000 */
[----:B------:R-:W-:Y:S01]  /*1db0*/  CS2R R12, SRZ ;  /* 0x00000000000c7805 */ /* 0x000fe2000001ff00 */
[----:B------:R-:W-:Y:S01]  /*1dc0*/  QGMMA.64x64x32.F32.E4M3.E4M3 R88, gdesc[UR20], RZ, !UPT ;  /* 0x00e00000145879f3 */ /* 0x000fe2000c7008ff */
[----:B------:R-:W-:Y:S01]  /*1dd0*/  UMOV UR20, UR27 ;  /* 0x0000001b00147c82 */ /* 0x000fe20008000000 */
[----:B------:R-:W-:Y:S01]  /*1de0*/  UMOV UR21, 0x40000040 ;  /* 0x4000004000157882 */ /* 0x000fe20000000000 */
[----:B------:R-:W-:Y:S01]  /*1df0*/  UIADD3 UR27, UR25, 0x802, URZ ;  /* 0x00000802191b7890 */ /* 0x000fe2000fffe03f */
[----:B------:R-:W-:Y:S01]  /*1e00*/  QGMMA.64x64x32.F32.E4M3.E4M3 R56, gdesc[UR20], RZ, !UPT ;  /* 0x00e00000143879f3 */ /* 0x000fe2000c7008ff */
[----:B------:R-:W-:Y:S01]  /*1e10*/  UMOV UR20, UR24 ;  /* 0x0000001800147c82 */ /* 0x000fe20008000000 */
[----:B------:R-:W-:Y:S01]  /*1e20*/  UMOV UR21, 0x40000040 ;  /* 0x4000004000157882 */ /* 0x000fe20000000000 */
[----:B------:R-:W-:Y:S01]  /*1e30*/  UIADD3 UR24, UR25, 0x402, URZ ;  /* 0x0000040219187890 */ /* 0x000fe2000fffe03f */
[----:B------:R-:W-:Y:S01]  /*1e40*/  QGMMA.64x64x32.F32.E4M3.E4M3 R24, gdesc[UR20], RZ, !UPT ;  /* 0x00e00000141879f3 */ /* 0x000fe2000c7008ff */
[----:B------:R-:W-:Y:S01]  /*1e50*/  UIADD3 UR20, UR25, 0x2, URZ ;  /* 0x0000000219147890 */ /* 0x000fe2000fffe03f */
[----:B------:R2:W-:Y:S01]  /*1e60*/  STL [R1+0x5c], RZ ;  /* 0x00005cff01007387 */ /* 0x0005e20000100800 */
[----:B------:R-:W-:Y:S01]  /*1e70*/  UIADD3 UR22, UR26, 0x2, URZ ;  /* 0x000000021a167890 */ /* 0x000fe2000fffe03f */
[----:B------:R-:W-:Y:S01]  /*1e80*/  CS2R R14, SRZ ;  /* 0x00000000000e7805 */ /* 0x000fe2000001ff00 */
[----:B------:R-:W-:Y:S01]  /*1e90*/  UMOV UR21, 0x40000040 ;  /* 0x4000004000157882 */ /* 0x000fe20000000000 */
[----:B------:R-:W-:Y:S01]  /*1ea0*/  UMOV UR23, 0x40000040 ;  /* 0x4000004000177882 */ /* 0x000fe20000000000 */
        /* <DEDUP_REMOVED lines=54> */
[----:B------:R-:W-:Y:S01]  /*2210*/  CS2R R224, SRZ ;  /* 0x0000000000e07805 */ /* 0x000fe2000001ff00 */
[----:B------:R-:W-:Y:S01]  /*2220*/  QGMMA.64x64x32.F32.E4M3.E4M3 R120, gdesc[UR20], R120 ;  /* 0x00e00000147879f3 */ /* 0x000fe20008700878 */
[----:B------:R-:W-:Y:S01]  /*2230*/  UMOV UR20, UR24 ;  /* 0x0000001800147c82 */ /* 0x000fe20008000000 */
[----:B------:R-:W-:Y:S01]  /*2240*/  UIADD3 UR24, UR25, 0xc02, URZ ;  /* 0x00000c0219187890 */ /* 0x000fe2000fffe03f */
[----:B------:R2:W-:Y:S01]  /*2250*/  STL [R1+0x20], RZ ;  /* 0x000020ff01007387 */ /* 0x0005e20000100800 */
[----:B------:R-:W-:Y:S01]  /*2260*/  UMOV UR21, 0x40000040 ;  /* 0x4000004000157882 */ /* 0x000fe20000000000 */
[----:B------:R-:W-:Y:S01]  /*2270*/  CS2R R226, SRZ ;  /* 0x0000000000e27805 */ /* 0x000fe2000001ff00 */
[----:B------:R-:W-:Y:S01]  /*2280*/  QGMMA.64x64x32.F32.E4M3.E4M3 R88, gdesc[UR20], R88 ;  /* 0x00e00000145879f3 */ /* 0x000fe20008700858 */
[----:B------:R-:W-:Y:S01]  /*2290*/  UMOV UR20, UR27 ;  /* 0x0000001b00147c82 */ /* 0x000fe20008000000 */
[----:B------:R-:W-:Y:S01]  /*22a0*/  UMOV UR21, 0x40000040 ;  /* 0x4000004000157882 */ /* 0x000fe20000000000 */
[----:B------:R-:W-:Y:S01]  /*22b0*/  UIADD3 UR27, UR25, 0x404, URZ ;  /* 0x00000404191b7890 */ /* 0x000fe2000fffe03f */
[----:B------:R-:W-:Y:S01]  /*22c0*/  QGMMA.64x64x32.F32.E4M3.E4M3 R56, gdesc[UR20], R56 ;  /* 0x00e00000143879f3 */ /* 0x000fe20008700838 */
[----:B------:R-:W-:Y:S01]  /*22d0*/  UMOV UR20, UR24 ;  /* 0x0000001800147c82 */ /* 0x000fe20008000000 */
[----:B------:R-:W-:Y:S01]  /*22e0*/  UMOV UR21, 0x40000040 ;  /* 0x4000004000157882 */ /* 0x000fe20000000000 */
[----:B------:R2:W-:Y:S01]  /*22f0*/  STL [R1+0x1c], RZ ;  /* 0x00001cff01007387 */ /* 0x0005e20000100800 */
[----:B------:R-:W-:Y:S01]  /*2300*/  QGMMA.64x64x32.F32.E4M3.E4M3 R24, gdesc[UR20], R24 ;  /* 0x00e00000141879f3 */ /* 0x000fe20008700818 */
[----:B------:R-:W-:-:S02]  /*2310*/  UIADD3 UR20, UR25, 0x4, URZ ;  /* 0x0000000419147890 */ /* 0x000fc4000fffe03f */
[----:B------:R-:W-:Y:S01]  /*2320*/  UIADD3 UR22, UR26, 0x4, URZ ;  /* 0x000000041a167890 */ /* 0x000fe2000fffe03f */
[----:B------:R2:W-:Y:S01]  /*2330*/  STL [R1+0x18], RZ ;  /* 0x000018ff01007387 */ /* 0x0005e20000100800 */
[----:B------:R-:W-:Y:S01]  /*2340*/  UMOV UR21, 0x40000040 ;  /* 0x4000004000157882 */ /* 0x000fe20000000000 */
[----:B------:R-:W-:Y:S01]  /*2350*/  UMOV UR23, 0x40000040 ;  /* 0x4000004000177882 */ /* 0x000fe20000000000 */
[----:B------:R-:W-:Y:S01]  /*2360*/  UMOV UR24, 0x4 ;  /* 0x0000000400187882 */ /* 0x000fe20000000000 */
[----:B------:R2:W-:Y:S04]  /*2370*/  STL [R1+0x14], RZ ;  /* 0x000014ff01007387 */ /* 0x0005e80000100800 */
[----:B------:R2:W-:Y:S04]  /*2380*/  STL [R1+0x10], RZ ;  /* 0x000010ff01007387 */ /* 0x0005e80000100800 */
[----:B------:R2:W-:Y:S04]  /*2390*/  STL [R1+0xc], RZ ;  /* 0x00000cff01007387 */ /* 0x0005e80000100800 */
[----:B------:R2:W-:Y:S04]  /*23a0*/  STL [R1+0x8], RZ ;  /* 0x000008ff01007387 */ /* 0x0005e80000100800 */
[----:B------:R2:W-:Y:S04]  /*23b0*/  STL [R1+0x4], RZ ;  /* 0x000004ff01007387 */ /* 0x0005e80000100800 */
[----:B------:R2:W-:Y:S01]  /*23c0*/  STL [R1], RZ ;  /* 0x000000ff01007387 */ /* 0x0005e20000100800 */
[----:B------:R-:W-:Y:S01]  /*23d0*/  QGMMA.64x64x32.F32.E4M3.E4M3 R120, gdesc[UR20], R120 ;  /* 0x00e00000147879f3 */ /* 0x000fe20008700878 */
[----:B------:R-:W-:Y:S01]  /*23e0*/  UMOV UR20, UR27 ;  /* 0x0000001b00147c82 */ /* 0x000fe20008000000 */
[----:B------:R-:W-:Y:S01]  /*23f0*/  UIADD3 UR27, UR25, 0xc04, URZ ;  /* 0x00000c04191b7890 */ /* 0x000fe2000fffe03f */
[----:B------:R-:W-:-:S02]  /*2400*/  UMOV UR21, 0x40000040 ;  /* 0x4000004000157882 */ /* 0x000fc40000000000 */
[----:B------:R-:W-:Y:S01]  /*2410*/  QGMMA.64x64x32.F32.E4M3.E4M3 R88, gdesc[UR20], R88 ;  /* 0x00e00000145879f3 */ /* 0x000fe20008700858 */
[----:B------:R-:W-:Y:S01]  /*2420*/  UMOV UR20, UR28 ;  /* 0x0000001c00147c82 */ /* 0x000fe20008000000 */
[----:B------:R-:W-:Y:S02]  /*2430*/  UMOV UR21, 0x40000040 ;  /* 0x4000004000157882 */ /* 0x000fe40000000000 */
[----:B------:R-:W-:Y:S01]  /*2440*/  QGMMA.64x64x32.F32.E4M3.E4M3 R56, gdesc[UR20], R56 ;  /* 0x00e00000143879f3 */ /* 0x000fe20008700838 */
[----:B------:R-:W-:Y:S01]  /*2450*/  UMOV UR20, UR27 ;  /* 0x0000001b00147c82 */ /* 0x000fe20008000000 */
[----:B------:R-:W-:Y:S01]  /*2460*/  UMOV UR21, 0x40000040 ;  /* 0x4000004000157882 */ /* 0x000fe20000000000 */
[----:B------:R-:W-:Y:S01]  /*2470*/  UIADD3 UR27, UR25, 0x806, URZ ;  /* 0x00000806191b7890 */ /* 0x000fe2000fffe03f */
[----:B------:R-:W-:Y:S01]  /*2480*/  QGMMA.64x64x32.F32.E4M3.E4M3 R24, gdesc[UR20], R24 ;  /* 0x00e00000141879f3 */ /* 0x000fe20008700818 */
[----:B------:R-:W-:Y:S02]  /*2490*/  UIADD3 UR20, UR25, 0x6, URZ ;  /* 0x0000000619147890 */ /* 0x000fe4000fffe03f */
[----:B------:R-:W-:-:S02]  /*24a0*/  UIADD3 UR22, UR26, 0x6, URZ ;  /* 0x000000061a167890 */ /* 0x000fc4000fffe03f */
[----:B------:R-:W-:Y:S01]  /*24b0*/  UIADD3 UR26, UR25, 0x406, URZ ;  /* 0x00000406191a7890 */ /* 0x000fe2000fffe03f */
[----:B------:R-:W-:Y:S01]  /*24c0*/  UMOV UR21, 0x40000040 ;  /* 0x4000004000157882 */ /* 0x000fe20000000000 */
[----:B------:R-:W-:Y:S01]  /*24d0*/  UMOV UR23, 0x40000040 ;  /* 0x4000004000177882 */ /* 0x000fe20000000000 */
[----:B------:R-:W-:-:S04]  /*24e0*/  UIADD3 UR25, UR25, 0xc06, URZ ;  /* 0x00000c0619197890 */ /* 0x000fc8000fffe03f */
[----:B------:R-:W-:Y:S01]  /*24f0*/  QGMMA.64x64x32.F32.E4M3.E4M3 R120, gdesc[UR20], R120 ;  /* 0x00e00000147879f3 */ /* 0x000fe20008700878 */
[----:B------:R-:W-:Y:S01]  /*2500*/  UMOV UR20, UR26 ;  /* 0x0000001a00147c82 */ /* 0x000fe20008000000 */
[----:B------:R-:W-:Y:S02]  /*2510*/  UMOV UR21, 0x40000040 ;  /* 0x4000004000157882 */ /* 0x000fe40000000000 */
[----:B------:R-:W-:Y:S01]  /*2520*/  QGMMA.64x64x32.F32.E4M3.E4M3 R88, gdesc[UR20], R88 ;  /* 0x00e00000145879f3 */ /* 0x000fe20008700858 */
[----:B------:R-:W-:Y:S01]  /*2530*/  UMOV UR20, UR27 ;  /* 0x0000001b00147c82 */ /* 0x000fe20008000000 */
[----:B------:R-:W-:Y:S02]  /*2540*/  UMOV UR21, 0x40000040 ;  /* 0x4000004000157882 */ /* 0x000fe40000000000 */
[----:B------:R-:W-:Y:S01]  /*2550*/  QGMMA.64x64x32.F32.E4M3.E4M3 R56, gdesc[UR20], R56 ;  /* 0x00e00000143879f3 */ /* 0x000fe20008700838 */
[----:B------:R-:W-:Y:S01]  /*2560*/  UMOV UR20, UR25 ;  /* 0x0000001900147c82 */ /* 0x000fe20008000000 */
[----:B------:R-:W-:-:S02]  /*2570*/  UMOV UR21, 0x40000040 ;  /* 0x4000004000157882 */ /* 0x000fc40000000000 */
[----:B------:R-:W-:Y:S01]  /*2580*/  QGMMA.64x64x32.F32.E4M3.E4M3 R24, gdesc[UR20], R24, gsb0 ;  /* 0x00e00000141879f3 */ /* 0x000fe20008000818 */
[----:B------:R-:W-:Y:S02]  /*2590*/  ULDC UR20, c[0x0][0x50c] ;  /* 0x0001430000147ab9 */ /* 0x000fe40000000800 */
[----:B------:R-:W-:-:S04]  /*25a0*/  UISETP.NE.AND UP0, UPT, UR20, 0x4, UPT ;  /* 0x000000041400788c */ /* 0x000fc8000bf05270 */
[----:B------:R-:W-:-:S06]  /*25b0*/  USEL UR20, URZ, 0x1, UP0 ;  /* 0x000000013f147887 */ /* 0x000fcc0008000000 */
[----:B------:R-:W-:-:S13]  /*25c0*/  ISETP.NE.AND P0, PT, RZ, UR20, PT ;  /* 0x00000014ff007c0c */ /* 0x000fda000bf05270 */
[----:B--2---:R-:W-:Y:S05]  /*25d0*/  @!P0 BRA `(.L_x_18) ;  /* 0x0000000800888947 */ /* 0x004fea0003800000 */
[----:B------:R0:W-:Y:S01]  /*25e0*/  STL [R1+0x88], R0 ;  /* 0x0000880001007387 */ /* 0x0001e20000100800 */
[----:B------:R-:W-:Y:S02]  /*25f0*/  WARPGROUP.DEPBAR.LE gsb0, 0x0 ;  /* 0x00008000000079c5 */ /* 0x000fe40000010000 */
[----:B------:R-:W-:-:S01]  /*2600*/  FADD R227, RZ, R120 ;  /* 0x00000078ffe37221 */ /* 0x000fc20000000000 */
[----:B------:R-:W-:Y:S01]  /*2610*/  FADD R226, RZ, R121 ;  /* 0x00000079ffe27221 */ /* 0x000fe20000000000 */
[----:B------:R-:W-:-:S01]  /*2620*/  FADD R225, RZ, R122 ;  /* 0x0000007affe17221 */ /* 0x000fc20000000000 */
[----:B------:R-:W-:Y:S01]  /*2630*/  FADD R224, RZ, R123 ;  /* 0x0000007bffe07221 */ /* 0x000fe20000000000 */
[----:B------:R-:W-:-:S01]  /*2640*/  FADD R223, RZ, R124 ;  /* 0x0000007cffdf7221 */ /* 0x000fc20000000000 */
[----:B------:R-:W-:Y:S01]  /*2650*/  FADD R222, RZ, R125 ;  /* 0x0000007dffde7221 */ /* 0x000fe20000000000 */
[----:B------:R-:W-:-:S01]  /*2660*/  FADD R221, RZ, R126 ;  /* 0x0000007effdd7221 */ /* 0x000fc20000000000 */
[----:B0-----:R-:W-:Y:S01]  /*2670*/  FADD R0, RZ, R26 ;  /* 0x0000001aff007221 */ /* 0x001fe20000000000 */
[----:B------:R-:W-:-:S01]  /*2680*/  FADD R220, RZ, R127 ;  /* 0x0000007fffdc7221 */ /* 0x000fc20000000000 */
[----:B------:R-:W-:Y:S01]  /*2690*/  FADD R219, RZ, R128 ;  /* 0x00000080ffdb7221 */ /* 0x000fe20000000000 */
[----:B------:R-:W-:-:S01]  /*26a0*/  FADD R218, RZ, R129 ;  /* 0x00000081ffda7221 */ /* 0x000fc20000000000 */
[----:B------:R-:W-:Y:S01]  /*26b0*/  FADD R217, RZ, R130 ;  /* 0x00000082ffd97221 */ /* 0x000fe20000000000 */
[----:B------:R0:W-:Y:S01]  /*26c0*/  STL [R1], R0 ;  /* 0x0000000001007387 */ /* 0x0001e20000100800 */
[----:B------:R-:W-:-:S01]  /*26d0*/  FADD R216, RZ, R131 ;  /* 0x00000083ffd87221 */ /* 0x000fc20000000000 */
[----:B------:R-:W-:Y:S01]  /*26e0*/  FADD R215, RZ, R132 ;  /* 0x00000084ffd77221 */ /* 0x000fe20000000000 */
        /* <DEDUP_REMOVED lines=12> */
[----:B------:R0:W-:Y:S01]  /*27b0*/  STL [R1+0x4], R0 ;  /* 0x0000040001007387 */ /* 0x0001e20000100800 */
        /* <DEDUP_REMOVED lines=84> */
[----:B0-----:R-:W-:-:S05]  /*2d00*/  FADD R0, RZ, R33 ;  /* 0x00000021ff007221 */ /* 0x001fca0000000000 */
[----:B------:R0:W-:Y:S02]  /*2d10*/  STL [R1+0x1c], R0 ;  /* 0x00001c0001007387 */ /* 0x0001e40000100800 */
        /* <DEDUP_REMOVED lines=43> */
[----:B------:R0:W-:Y:S04]  /*2fd0*/  STL [R1+0x74], R0 ;  /* 0x0000740001007387 */ /* 0x0001e80000100800 */
[----:B0-----:R0:W5:Y:S01]  /*2fe0*/  LDL.LU R0, [R1+0x88] ;  /* 0x0000880001007983 */ /* 0x0011620000300800 */
[----:B------:R-:W-:-:S05]  /*2ff0*/  UMOV UR24, URZ ;  /* 0x0000003f00187c82 */ /* 0x000fca0008000000 */
.L_x_18:
[----:B------:R-:W-:-:S04]  /*3000*/  UIADD3 UR28, UR5, 0x1, URZ ;  /* 0x00000001051c7890 */ /* 0x000fc8000fffe03f */
[----:B------:R-:W-:-:S04]  /*3010*/  UISETP.NE.AND UP0, UPT, UR28, 0x3, UPT ;  /* 0x000000031c00788c */ /* 0x000fc8000bf05270 */
[----:B------:R-:W-:Y:S02]  /*3020*/  USEL UR21, URZ, 0x1, UP0 ;  /* 0x000000013f157887 */ /* 0x000fe40008000000 */
[----:B------:R-:W-:Y:S02]  /*3030*/  USEL UR28, UR28, URZ, UP0 ;  /* 0x0000003f1c1c7287 */ /* 0x000fe40008000000 */
[----:B------:R-:W-:-:S06]  /*3040*/  ULOP3.LUT UR21, UR4, UR21, URZ, 0x3c, !UPT ;  /* 0x0000001504157292 */ /* 0x000fcc000f8e3c3f */
[----:B------:R-:W-:Y:S01]  /*3050*/  IMAD.U32 R228, RZ, RZ, UR21 ;  /* 0x00000015ffe47e24 */ /* 0x000fe2000f8e00ff */
[----:B------:R-:W-:-:S06]  /*3060*/  UMOV UR21, 0x1 ;  /* 0x0000000100157882 */ /* 0x000fcc0000000000 */
.L_x_13:
[----:B------:R-:W-:-:S04]  /*3070*/  UISETP.LT.AND UP0, UPT, UR14, 0x1, UPT ;  /* 0x000000010e00788c */ /* 0x000fc8000bf01270 */
[----:B------:R-:W-:-:S04]  /*3080*/  USEL UR22, UR14, 0x1, UP0 ;  /* 0x000000010e167887 */ /* 0x000fc80008000000 */
[----:B------:R-:W-:-:S04]  /*3090*/  UIADD3 UR27, UR14, -UR22, URZ ;  /* 0x800000160e1b7290 */ /* 0x000fc8000fffe03f */
[----:B------:R-:W-:-:S06]  /*30a0*/  UISETP.GE.AND UP0, UPT, UR27, 0x1, UPT ;  /* 0x000000011b00788c */ /* 0x000fcc000bf06270 */
[----:B------:R-:W-:-:S13]  /*30b0*/  PLOP3.LUT P0, PT, PT, PT, UP0, 0x80, 0x0 ;  /* 0x000000000000781c */ /* 0x000fda0003f0f008 */
[----:B------:R-:W-:Y:S05]  /*30c0*/  @!P0 BRA `(.L_x_19) ;  /* 0x0000001400748947 */ /* 0x000fea0003800000 */
[----:B------:R-:W-:Y:S01]  /*30d0*/  UMOV UR26, UR5 ;  /* 0x00000005001a7c82 */ /* 0x000fe20008000000 */
[----:B------:R-:W-:-:S05]  /*30e0*/  ULDC UR25, c[0x0][0x50c] ;  /* 0x0001430000197ab9 */ /* 0x000fca0000000800 */
.L_x_27:
[----:B------:R-:W-:-:S06]  /*30f0*/  UISETP.NE.AND UP0, UPT, UR13, 0x3, UPT ;  /* 0x000000030d00788c */ /* 0x000fcc000bf05270 */
[----:B------:R-:W-:-:S13]  /*3100*/  PLOP3.LUT P1, PT, PT, PT, UP0, 0x80, 0x0 ;  /* 0x000000000000781c */ /* 0x000fda0003f2f008 */
[----:B-1---5:R-:W-:Y:S05]  /*3110*/  @!P1 BRA `(.L_x_20) ;  /* 0x0000000000049947 */ /* 0x022fea0003800000 */
[----:B------:R-:W-:Y:S01]  /*3120*/  BPT.TRAP 0x1 ;  /* 0x000000040000795c */ /* 0x000fe20000300000 */
.L_x_20:
[----:B------:R-:W1:Y:S01]  /*3130*/  S2UR UR22, SR_CgaCtaId ;  /* 0x00000000001679c3 */ /* 0x000e620000008800 */
[----:B------:R-:W-:Y:S01]  /*3140*/  UMOV UR16, 0x400 ;  /* 0x0000040000107882 */ /* 0x000fe20000000000 */
[----:B------:R-:W-:Y:S01]  /*3150*/  SHF.L.U32 R229, R228, 0x1f, RZ ;  /* 0x0000001fe4e57819 */ /* 0x000fe200000006ff */
[----:B-1----:R-:W-:-:S04]  /*3160*/  ULEA UR16, UR22, UR16, 0x18 ;  /* 0x0000001016107291 */ /* 0x002fc8000f8ec03f */
[----:B------:R-:W-:-:S09]  /*3170*/  ULEA UR22, UR28, UR16, 0x3 ;  /* 0x000000101c167291 */ /* 0x000fd2000f8e183f */
[----:B------:R1:W2:Y:S01]  /*3180*/  SYNCS.PHASECHK.TRANS64.TRYWAIT P0, [UR22], R229 ;  /* 0x000000e5ff0075a7 */ /* 0x0002a20008000156 */
[----:B------:R-:W-:Y:S05]  /*3190*/  @!P1 BRA `(.L_x_21) ;  /* 0x0000000000049947 */ /* 0x000fea0003800000 */
[----:B------:R-:W-:Y:S01]  /*31a0*/  BPT.TRAP 0x1 ;  /* 0x000000040000795c */ /* 0x000fe20000300000 */
.L_x_21:
[----:B--2---:R-:W-:Y:S05]  /*31b0*/  @P0 BRA `(.L_x_22) ;  /* 0x0000000000080947 */ /* 0x004fea0003800000 */
[----:B------:R-:W2:Y:S02]  /*31c0*/  SYNCS.PHASECHK.TRANS64.TRYWAIT P0, [UR22], R229 ;  /* 0x000000e5ff0075a7 */ /* 0x000ea40008000156 */
[----:B--2---:R-:W-:Y:S05]  /*31d0*/  @!P0 BRA `(.L_x_23) ;  /* 0x00000120008c8947 */ /* 0x004fea0003800000 */
.L_x_22:
[----:B------:R-:W-:Y:S01]  /*31e0*/  UIADD3 UR22, UR16, 0x30100, URZ ;  /* 0x0003010010167890 */ /* 0x000fe2000fffe03f */
[----:B------:R-:W-:Y:S01]  /*31f0*/  WARPGROUP.ARRIVE ;  /* 0x00000000000079c5 */ /* 0x000fe20000000000 */
[----:B------:R-:W-:Y:S02]  /*3200*/  UISETP.NE.AND UP0, UPT, UR20, URZ, UPT ;  /* 0x0000003f1400728c */ /* 0x000fe4000bf05270 */
[----:B------:R-:W-:Y:S02]  /*3210*/  USHF.R.U32.HI UR22, URZ, 0x4, UR22 ;  /* 0x000000043f167899 */ /* 0x000fe40008011616 */
[----:B------:R-:W-:Y:S02]  /*3220*/  USEL UR21, UR21, URZ, !UP0 ;  /* 0x0000003f15157287 */ /* 0x000fe4000c000000 */
[----:B------:R-:W-:Y:S02]  /*3230*/  ULOP3.LUT UR22, UR22, 0x3fff, URZ, 0xc0, !UPT ;  /* 0x00003fff16167892 */ /* 0x000fe4000f8ec03f */
[----:B------:R-:W-:-:S02]  /*3240*/  ULOP3.LUT UR29, UR15, 0x10000, URZ, 0xfc, !UPT ;  /* 0x000100000f1d7892 */ /* 0x000fc4000f8efc3f */
[----:B------:R-:W-:Y:S02]  /*3250*/  ULOP3.LUT UR22, UR22, 0x10000, URZ, 0xfc, !UPT ;  /* 0x0001000016167892 */ /* 0x000fe4000f8efc3f */
[----:B------:R-:W-:Y:S02]  /*3260*/  UISETP.NE.U32.AND UP0, UPT, UR21, URZ, UPT ;  /* 0x0000003f1500728c */ /* 0x000fe4000bf05070 */
[----:B------:R-:W-:Y:S02]  /*3270*/  ULEA UR29, UR28, UR29, 0xc ;  /* 0x0000001d1c1d7291 */ /* 0x000fe4000f8e603f */
[----:B------:R-:W-:Y:S02]  /*3280*/  ULEA UR32, UR28, UR22, 0x9 ;  /* 0x000000161c207291 */ /* 0x000fe4000f8e483f */
[----:B------:R-:W-:Y:S02]  /*3290*/  UIADD3 UR33, UR29, 0x400, URZ ;  /* 0x000004001d217890 */ /* 0x000fe4000fffe03f */
[----:B------:R-:W-:-:S02]  /*32a0*/  UIADD3 UR34, UR29, 0x800, URZ ;  /* 0x000008001d227890 */ /* 0x000fc4000fffe03f */
[----:B------:R-:W-:Y:S01]  /*32b0*/  UMOV UR20, UR29 ;  /* 0x0000001d00147c82 */ /* 0x000fe20008000000 */
[----:B------:R-:W-:Y:S01]  /*32c0*/  UMOV UR21, 0x40000040 ;  /* 0x4000004000157882 */ /* 0x000fe20000000000 */
[----:B------:R-:W-:Y:S01]  /*32d0*/  UMOV UR22, UR32 ;  /* 0x0000002000167c82 */ /* 0x000fe20008000000 */
[----:B------:R-:W-:Y:S01]  /*32e0*/  UMOV UR23, 0x40000040 ;  /* 0x4000004000177882 */ /* 0x000fe20000000000 */
[----:B------:R-:W-:Y:S01]  /*32f0*/  UIADD3 UR35, UR29, 0xc00, URZ ;  /* 0x00000c001d237890 */ /* 0x000fe2000fffe03f */
[----:B------:R-:W-:Y:S01]  /*3300*/  QGMMA.64x64x32.F32.E4M3.E4M3 R120, gdesc[UR20], R120, UP0 ;  /* 0x00e00000147879f3 */ /* 0x000fe2000bf00878 */
        /* <DEDUP_REMOVED lines=12> */
[----:B------:R-:W-:-:S02]  /*33d0*/  UIADD3 UR20, UR29, 0x2, URZ ;  /* 0x000000021d147890 */ /* 0x000fc4000fffe03f */
[----:B------:R-:W-:Y:S01]  /*33e0*/  UIADD3 UR22, UR32, 0x2, URZ ;  /* 0x0000000220167890 */ /* 0x000fe2000fffe03f */
[----:B------:R-:W-:Y:S01]  /*33f0*/  UMOV UR21, 0x40000040 ;  /* 0x4000004000157882 */ /* 0x000fe20000000000 */
[----:B------:R-:W-:Y:S01]  /*3400*/  UMOV UR23, 0x40000040 ;  /* 0x4000004000177882 */ /* 0x000fe20000000000 */
[----:B------:R-:W-:-:S04]  /*3410*/  UIADD3 UR24, UR24, 0x4, URZ ;  /* 0x0000000418187890 */ /* 0x000fc8000fffe03f */
[----:B------:R-:W-:Y:S02]  /*3420*/  UISETP.NE.AND UP0, UPT, UR24, UR25, UPT ;  /* 0x000000191800728c */ /* 0x000fe4000bf05270 */
[----:B------:R-:W-:Y:S01]  /*3430*/  QGMMA.64x64x32.F32.E4M3.E4M3 R120, gdesc[UR20], R120 ;  /* 0x00e00000147879f3 */ /* 0x000fe20008700878 */
[----:B------:R-:W-:Y:S01]  /*3440*/  UMOV UR20, UR33 ;  /* 0x0000002100147c82 */ /* 0x000fe20008000000 */
[----:B------:R-:W-:Y:S01]  /*3450*/  UMOV UR21, 0x40000040 ;  /* 0x4000004000157882 */ /* 0x000fe20000000000 */
[----:B------:R-:W-:Y:S01]  /*3460*/  UIADD3 UR33, UR29, 0x404, URZ ;  /* 0x000004041d217890 */ /* 0x000fe2000fffe03f */
        /* <DEDUP_REMOVED lines=9> */
[----:B------:R-:W-:-:S02]  /*3500*/  UIADD3 UR20, UR29, 0x4, URZ ;  /* 0x000000041d147890 */ /* 0x000fc4000fffe03f */
[----:B------:R-:W-:Y:S01]  /*3510*/  UIADD3 UR22, UR32, 0x4, URZ ;  /* 0x0000000420167890 */ /* 0x000fe2000fffe03f */
[----:B------:R-:W-:Y:S01]  /*3520*/  UMOV UR21, 0x40000040 ;  /* 0x4000004000157882 */ /* 0x000fe20000000000 */
[----:B------:R-:W-:-:S07]  /*3530*/  UMOV UR23, 0x40000040 ;  /* 0x4000004000177882 */ /* 0x000fce0000000000 */
[----:B------:R-:W-:Y:S01]  /*3540*/  QGMMA.64x64x32.F32.E4M3.E4M3 R120, gdesc[UR20], R120 ;  /* 0x00e00000147879f3 */ /* 0x000fe20008700878 */
[----:B------:R-:W-:Y:S01]  /*3550*/  UMOV UR20, UR33 ;  /* 0x0000002100147c82 */ /* 0x000fe20008000000 */
[----:B------:R-:W-:Y:S01]  /*3560*/  UMOV UR21, 0x40000040 ;  /* 0x4000004000157882 */ /* 0x000fe20000000000 */
[----:B------:R-:W-:Y:S01]  /*3570*/  UIADD3 UR33, UR29, 0x806, URZ ;  /* 0x000008061d217890 */ /* 0x000fe2000fffe03f */
[----:B------:R-:W-:Y:S01]  /*3580*/  QGMMA.64x64x32.F32.E4M3.E4M3 R88, gdesc[UR20], R88 ;  /* 0x00e00000145879f3 */ /* 0x000fe20008700858 */
[----:B------:R-:W-:Y:S01]  /*3590*/  UMOV UR20, UR34 ;  /* 0x0000002200147c82 */ /* 0x000fe20008000000 */
[----:B------:R-:W-:Y:S02]  /*35a0*/  UMOV UR21, 0x40000040 ;  /* 0x4000004000157882 */ /* 0x000fe40000000000 */
[----:B------:R-:W-:Y:S01]  /*35b0*/  QGMMA.64x64x32.F32.E4M3.E4M3 R56, gdesc[UR20], R56 ;  /* 0x00e00000143879f3 */ /* 0x000fe20008700838 */
[----:B------:R-:W-:Y:S01]  /*35c0*/  UMOV UR20, UR35 ;  /* 0x0000002300147c82 */ /* 0x000fe20008000000 */
[----:B------:R-:W-:-:S02]  /*35d0*/  UMOV UR21, 0x40000040 ;  /* 0x4000004000157882 */ /* 0x000fc40000000000 */
[----:B------:R-:W-:Y:S01]  /*35e0*/  QGMMA.64x64x32.F32.E4M3.E4M3 R24, gdesc[UR20], R24 ;  /* 0x00e00000141879f3 */ /* 0x000fe20008700818 */
[----:B------:R-:W-:Y:S02]  /*35f0*/  UIADD3 UR20, UR29, 0x6, URZ ;  /* 0x000000061d147890 */ /* 0x000fe4000fffe03f */
[----:B------:R-:W-:Y:S02]  /*3600*/  UIADD3 UR22, UR32, 0x6, URZ ;  /* 0x0000000620167890 */ /* 0x000fe4000fffe03f */
        /* <DEDUP_REMOVED lines=14> */
[----:B------:R-:W-:-:S06]  /*36f0*/  USEL UR20, URZ, 0x1, UP0 ;  /* 0x000000013f147887 */ /* 0x000fcc0008000000 */
[----:B------:R-:W-:Y:S01]  /*3700*/  ISETP.NE.AND P0, PT, RZ, UR20, PT ;  /* 0x00000014ff007c0c */ /* 0x000fe2000bf05270 */
[----:B------:R-:W-:-:S12]  /*3710*/  WARPGROUP.DEPBAR.LE gsb0, 0x1 ;  /* 0x00008000000079c5 */ /* 0x000fd80000010100 */
[----:B------:R-:W-:Y:S05]  /*3720*/  @!P0 BRA `(.L_x_24) ;  /* 0x0000000c00808947 */ /* 0x000fea0003800000 */
[----:B------:R-:W-:Y:S02]  /*3730*/  WARPGROUP.DEPBAR.LE gsb0, 0x0 ;  /* 0x00008000000079c5 */ /* 0x000fe40000010000 */
[----:B------:R-:W-:-:S01]  /*3740*/  FADD R227, R120, R227 ;  /* 0x000000e378e37221 */ /* 0x000fc20000000000 */
[----:B------:R-:W-:Y:S01]  /*3750*/  FADD R226, R121, R226 ;  /* 0x000000e279e27221 */ /* 0x000fe20000000000 */
[----:B-----5:R2:W-:Y:S01]  /*3760*/  STL [R1+0x88], R0 ;  /* 0x0000880001007387 */ /* 0x0205e20000100800 */
[----:B------:R-:W-:-:S01]  /*3770*/  FADD R225, R122, R225 ;  /* 0x000000e17ae17221 */ /* 0x000fc20000000000 */
[----:B------:R-:W-:Y:S01]  /*3780*/  FADD R224, R123, R224 ;  /* 0x000000e07be07221 */ /* 0x000fe20000000000 */
[----:B------:R-:W-:-:S01]  /*3790*/  FADD R223, R124, R223 ;  /* 0x000000df7cdf7221 */ /* 0x000fc20000000000 */
[----:B------:R-:W-:Y:S01]  /*37a0*/  FADD R222, R125, R222 ;  /* 0x000000de7dde7221 */ /* 0x000fe20000000000 */
[----:B--2---:R-:W2:Y:S04]  /*37b0*/  LDL.LU R0, [R1+0x30] ;  /* 0x0000300001007983 */ /* 0x004ea80000300800 */
[----:B------:R3:W-:Y:S01]  /*37c0*/  STL [R1+0x8c], R227 ;  /* 0x00008ce301007387 */ /* 0x0007e20000100800 */
[----:B------:R-:W-:-:S01]  /*37d0*/  FADD R221, R126, R221 ;  /* 0x000000dd7edd7221 */ /* 0x000fc20000000000 */
[----:B------:R-:W-:-:S02]  /*37e0*/  FADD R220, R127, R220 ;  /* 0x000000dc7fdc7221 */ /* 0x000fc40000000000 */
[----:B---3--:R-:W3:Y:S04]  /*37f0*/  LDL.LU R227, [R1+0x2c] ;  /* 0x00002c0001e37983 */ /* 0x008ee80000300800 */
[----:B------:R4:W-:Y:S01]  /*3800*/  STL [R1+0x90], R226 ;  /* 0x000090e201007387 */ /* 0x0009e20000100800 */
[----:B------:R-:W-:-:S03]  /*3810*/  FADD R219, R128, R219 ;  /* 0x000000db80db7221 */ /* 0x000fc60000000000 */
[----:B----4-:R-:W4:Y:S04]  /*3820*/  LDL.LU R226, [R1+0x28] ;  /* 0x0000280001e27983 */ /* 0x010f280000300800 */
[----:B------:R0:W-:Y:S01]  /*3830*/  STL [R1+0x94], R225 ;  /* 0x000094e101007387 */ /* 0x0001e20000100800 */
[----:B------:R-:W-:-:S03]  /*3840*/  FADD R218, R129, R218 ;  /* 0x000000da81da7221 */ /* 0x000fc60000000000 */
[----:B0-----:R-:W4:Y:S04]  /*3850*/  LDL.LU R225, [R1+0x24] ;  /* 0x0000240001e17983 */ /* 0x001f280000300800 */
[----:B------:R0:W-:Y:S01]  /*3860*/  STL [R1+0x98], R224 ;  /* 0x000098e001007387 */ /* 0x0001e20000100800 */
[----:B------:R-:W-:-:S03]  /*3870*/  FADD R217, R130, R217 ;  /* 0x000000d982d97221 */ /* 0x000fc60000000000 */
[----:B0-----:R-:W4:Y:S04]  /*3880*/  LDL.LU R224, [R1+0x20] ;  /* 0x0000200001e07983 */ /* 0x001f280000300800 */
[----:B------:R0:W-:Y:S01]  /*3890*/  STL [R1+0x9c], R223 ;  /* 0x00009cdf01007387 */ /* 0x0001e20000100800 */
[----:B------:R-:W-:-:S03]  /*38a0*/  FADD R216, R131, R216 ;  /* 0x000000d883d87221 */ /* 0x000fc60000000000 */
[----:B0-----:R-:W4:Y:S04]  /*38b0*/  LDL.LU R223, [R1+0x1c] ;  /* 0x00001c0001df7983 */ /* 0x001f280000300800 */
[----:B------:R0:W-:Y:S04]  /*38c0*/  STL [R1+0xa0], R222 ;  /* 0x0000a0de01007387 */ /* 0x0001e80000100800 */
        /* <DEDUP_REMOVED lines=12> */
[----:B0-----:R-:W4:Y:S01]  /*3990*/  LDL.LU R216, [R1] ;  /* 0x0000000001d87983 */ /* 0x001f220000300800 */
[----:B------:R-:W-:-:S01]  /*39a0*/  FADD R215, R132, R215 ;  /* 0x000000d784d77221 */ /* 0x000fc20000000000 */
[----:B------:R-:W-:Y:S01]  /*39b0*/  FADD R214, R133, R214 ;  /* 0x000000d685d67221 */ /* 0x000fe20000000000 */
[----:B------:R-:W-:-:S01]  /*39c0*/  FADD R213, R134, R213 ;  /* 0x000000d586d57221 */ /* 0x000fc20000000000 */
[----:B------:R-:W-:Y:S01]  /*39d0*/  FADD R212, R135, R212 ;  /* 0x000000d487d47221 */ /* 0x000fe20000000000 */
[----:B------:R-:W-:-:S01]  /*39e0*/  FADD R211, R136, R211 ;  /* 0x000000d388d37221 */ /* 0x000fc20000000000 */
[----:B------:R-:W-:Y:S01]  /*39f0*/  STL [R1+0xbc], R215 ;  /* 0x0000bcd701007387 */ /* 0x000fe20000100800 */
        /* <DEDUP_REMOVED lines=11> */
[----:B------:R0:W-:Y:S01]  /*3ab0*/  STL [R1+0xc8], R212 ;  /* 0x0000c8d401007387 */ /* 0x0001e20000100800 */
[----:B------:R-:W-:-:S01]  /*3ac0*/  FADD R201, R146, R201 ;  /* 0x000000c992c97221 */ /* 0x000fc20000000000 */
[----:B------:R-:W-:Y:S01]  /*3ad0*/  FADD R200, R147, R200 ;  /* 0x000000c893c87221 */ /* 0x000fe20000000000 */
        /* <DEDUP_REMOVED lines=70> */
[----:B--2---:R-:W-:-:S01]  /*3f40*/  FADD R0, R38, R0 ;  /* 0x0000000026007221 */ /* 0x004fc20000000000 */
[----:B---3--:R-:W-:Y:S01]  /*3f50*/  FADD R227, R37, R227 ;  /* 0x000000e325e37221 */ /* 0x008fe20000000000 */
[----:B----4-:R-:W-:-:S01]  /*3f60*/  FADD R226, R36, R226 ;  /* 0x000000e224e27221 */ /* 0x010fc20000000000 */
        /* <DEDUP_REMOVED lines=9> */
[----:B------:R-:W-:-:S05]  /*4000*/  FADD R216, R26, R216 ;  /* 0x000000d81ad87221 */ /* 0x000fca0000000000 */
[----:B------:R2:W-:Y:S04]  /*4010*/  STL [R1], R216 ;  /* 0x000000d801007387 */ /* 0x0005e80000100800 */
[----:B------:R3:W-:Y:S04]  /*4020*/  STL [R1+0x4], R217 ;  /* 0x000004d901007387 */ /* 0x0007e80000100800 */
        /* <DEDUP_REMOVED lines=8> */
[----:B0-----:R-:W4:Y:S04]  /*40b0*/  LDL.LU R212, [R1+0x34] ;  /* 0x0000340001d47983 */ /* 0x001f280000300800 */
[----:B------:R0:W-:Y:S04]  /*40c0*/  STL [R1+0x28], R226 ;  /* 0x000028e201007387 */ /* 0x0001e80000100800 */
[----:B------:R-:W4:Y:S04]  /*40d0*/  LDL.LU R213, [R1+0x38] ;  /* 0x0000380001d57983 */ /* 0x000f280000300800 */
[----:B------:R0:W-:Y:S04]  /*40e0*/  STL [R1+0x2c], R227 ;  /* 0x00002ce301007387 */ /* 0x0001e80000100800 */
[----:B------:R-:W4:Y:S04]  /*40f0*/  LDL.LU R214, [R1+0x3c] ;  /* 0x00003c0001d67983 */ /* 0x000f280000300800 */
[----:B------:R0:W-:Y:S04]  /*4100*/  STL [R1+0x30], R0 ;  /* 0x0000300001007387 */ /* 0x0001e80000100800 */
[----:B------:R-:W4:Y:S04]  /*4110*/  LDL.LU R215, [R1+0x40] ;  /* 0x0000400001d77983 */ /* 0x000f280000300800 */
[----:B--2---:R-:W2:Y:S04]  /*4120*/  LDL.LU R216, [R1+0x44] ;  /* 0x0000440001d87983 */ /* 0x004ea80000300800 */
[----:B---3--:R-:W3:Y:S04]  /*4130*/  LDL.LU R217, [R1+0x48] ;  /* 0x0000480001d97983 */ /* 0x008ee80000300800 */
[----:B----4-:R-:W4:Y:S04]  /*4140*/  LDL.LU R218, [R1+0x4c] ;  /* 0x00004c0001da7983 */ /* 0x010f280000300800 */
[----:B-1----:R-:W4:Y:S04]  /*4150*/  LDL.LU R219, [R1+0x50] ;  /* 0x0000500001db7983 */ /* 0x002f280000300800 */
[----:B------:R-:W4:Y:S04]  /*4160*/  LDL.LU R220, [R1+0x54] ;  /* 0x0000540001dc7983 */ /* 0x000f280000300800 */
[----:B------:R-:W4:Y:S04]  /*4170*/  LDL.LU R221, [R1+0x58] ;  /* 0x0000580001dd7983 */ /* 0x000f280000300800 */
[----:B------:R-:W4:Y:S04]  /*4180*/  LDL.LU R222, [R1+0x5c] ;  /* 0x00005c0001de7983 */ /* 0x000f280000300800 */
[----:B------:R-:W4:Y:S04]  /*4190*/  LDL.LU R223, [R1+0x60] ;  /* 0x0000600001df7983 */ /* 0x000f280000300800 */
[----:B------:R-:W4:Y:S04]  /*41a0*/  LDL.LU R224, [R1+0x64] ;  /* 0x0000640001e07983 */ /* 0x000f280000300800 */
[----:B------:R-:W4:Y:S04]  /*41b0*/  LDL.LU R225, [R1+0x68] ;  /* 0x0000680001e17983 */ /* 0x000f280000300800 */
[----:B0-----:R-:W4:Y:S04]  /*41c0*/  LDL.LU R226, [R1+0x6c] ;  /* 0x00006c0001e27983 */ /* 0x001f280000300800 */
[----:B------:R-:W4:Y:S04]  /*41d0*/  LDL.LU R227, [R1+0x70] ;  /* 0x0000700001e37983 */ /* 0x000f280000300800 */
[----:B------:R-:W4:Y:S01]  /*41e0*/  LDL.LU R0, [R1+0x74] ;  /* 0x0000740001007983 */ /* 0x000f220000300800 */
[----:B------:R-:W-:-:S05]  /*41f0*/  FADD R212, R39, R212 ;  /* 0x000000d427d47221 */ /* 0x000fca0000000000 */
[----:B------:R0:W-:Y:S01]  /*4200*/  STL [R1+0x34], R212 ;  /* 0x000034d401007387 */ /* 0x0001e20000100800 */
[----:B------:R-:W-:-:S03]  /*4210*/  FADD R213, R40, R213 ;  /* 0x000000d528d57221 */ /* 0x000fc60000000000 */
[----:B0-----:R0:W5:Y:S01]  /*4220*/  LDL.LU R212, [R1+0xc8] ;  /* 0x0000c80001d47983 */ /* 0x0011620000300800 */
[----:B------:R-:W-:-:S03]  /*4230*/  FADD R214, R41, R214 ;  /* 0x000000d629d67221 */ /* 0x000fc60000000000 */
[----:B------:R1:W-:Y:S01]  /*4240*/  STL [R1+0x38], R213 ;  /* 0x000038d501007387 */ /* 0x0003e20000100800 */
[----:B------:R-:W-:-:S01]  /*4250*/  FADD R215, R42, R215 ;  /* 0x000000d72ad77221 */ /* 0x000fc20000000000 */
[----:B--2---:R-:W-:Y:S02]  /*4260*/  FADD R216, R43, R216 ;  /* 0x000000d82bd87221 */ /* 0x004fe40000000000 */
[----:B-1----:R0:W5:Y:S01]  /*4270*/  LDL.LU R213, [R1+0xc4] ;  /* 0x0000c40001d57983 */ /* 0x0021620000300800 */
[----:B---3--:R-:W-:-:S03]  /*4280*/  FADD R217, R44, R217 ;  /* 0x000000d92cd97221 */ /* 0x008fc60000000000 */
[----:B------:R1:W-:Y:S01]  /*4290*/  STL [R1+0x3c], R214 ;  /* 0x00003cd601007387 */ /* 0x0003e20000100800 */
[----:B----4-:R-:W-:-:S03]  /*42a0*/  FADD R218, R45, R218 ;  /* 0x000000da2dda7221 */ /* 0x010fc60000000000 */
[----:B-1----:R0:W5:Y:S01]  /*42b0*/  LDL.LU R214, [R1+0xc0] ;  /* 0x0000c00001d67983 */ /* 0x0021620000300800 */
[----:B------:R-:W-:-:S03]  /*42c0*/  FADD R219, R46, R219 ;  /* 0x000000db2edb7221 */ /* 0x000fc60000000000 */
[----:B------:R1:W-:Y:S01]  /*42d0*/  STL [R1+0x40], R215 ;  /* 0x000040d701007387 */ /* 0x0003e20000100800 */
[----:B------:R-:W-:-:S01]  /*42e0*/  FADD R220, R47, R220 ;  /* 0x000000dc2fdc7221 */ /* 0x000fc20000000000 */
[----:B------:R-:W-:Y:S02]  /*42f0*/  FADD R221, R48, R221 ;  /* 0x000000dd30dd7221 */ /* 0x000fe40000000000 */
[----:B-1----:R0:W5:Y:S04]  /*4300*/  LDL.LU R215, [R1+0xbc] ;  /* 0x0000bc0001d77983 */ /* 0x0021680000300800 */
[----:B------:R1:W-:Y:S01]  /*4310*/  STL [R1+0x44], R216 ;  /* 0x000044d801007387 */ /* 0x0003e20000100800 */
[----:B------:R-:W-:-:S01]  /*4320*/  FADD R222, R49, R222 ;  /* 0x000000de31de7221 */ /* 0x000fc20000000000 */
[----:B------:R-:W-:-:S02]  /*4330*/  FADD R223, R50, R223 ;  /* 0x000000df32df7221 */ /* 0x000fc40000000000 */
[----:B-1----:R0:W5:Y:S04]  /*4340*/  LDL.LU R216, [R1+0xb8] ;  /* 0x0000b80001d87983 */ /* 0x0021680000300800 */
[----:B------:R1:W-:Y:S01]  /*4350*/  STL [R1+0x48], R217 ;  /* 0x000048d901007387 */ /* 0x0003e20000100800 */
[----:B------:R-:W-:-:S03]  /*4360*/  FADD R224, R51, R224 ;  /* 0x000000e033e07221 */ /* 0x000fc60000000000 */
        /* <DEDUP_REMOVED lines=13> */
[----:B------:R1:W-:Y:S04]  /*4440*/  STL [R1+0x5c], R222 ;  /* 0x00005cde01007387 */ /* 0x0003e80000100800 */
        /* <DEDUP_REMOVED lines=12> */
[----:B-1----:R0:W5:Y:S01]  /*4510*/  LDL.LU R0, [R1+0x88] ;  /* 0x0000880001007983 */ /* 0x0021620000300800 */
[----:B------:R-:W-:-:S05]  /*4520*/  UMOV UR24, URZ ;  /* 0x0000003f00187c82 */ /* 0x000fca0008000000 */
.L_x_24:
[----:B------:R-:W-:Y:S05]  /*4530*/  @!P1 BRA `(.L_x_25) ;  /* 0x0000000000049947 */ /* 0x000fea0003800000 */
[----:B------:R-:W-:Y:S01]  /*4540*/  BPT.TRAP 0x1 ;  /* 0x000000040000795c */ /* 0x000fe20000300000 */
.L_x_25:
[----:B------:R-:W-:Y:S02]  /*4550*/  UISETP.GT.U32.AND UP0, UPT, UR6, 0x1, UPT ;  /* 0x000000010600788c */ /* 0x000fe4000bf04070 */
[----:B------:R-:W-:-:S04]  /*4560*/  ULEA UR21, UR26, UR16, 0x3 ;  /* 0x000000101a157291 */ /* 0x000fc8000f8e183f */
[----:B------:R-:W-:Y:S01]  /*4570*/  UIADD3 UR21, UR21, 0x18, URZ ;  /* 0x0000001815157890 */ /* 0x000fe2000fffe03f */
[----:B------:R-:W-:-:S03]  /*4580*/  PLOP3.LUT P0, PT, PT, PT, UP0, 0x80, 0x0 ;  /* 0x000000000000781c */ /* 0x000fc60003f0f008 */
[----:B------:R-:W-:-:S09]  /*4590*/  UPRMT UR21, URZ, 0x654, UR21 ;  /* 0x000006543f157896 */ /* 0x000fd20008000015 */
[----:B------:R-:W-:Y:S01]  /*45a0*/  SYNCS.ARRIVE.TRANS64.RED.A1T0 RZ, [UR21], RZ ;  /* 0x000000ffffff79a7 */ /* 0x000fe20008100415 */
[----:B------:R-:W-:Y:S05]  /*45b0*/  @P0 BRA `(.L_x_26) ;  /* 0x0000000000040947 */ /* 0x000fea0003800000 */
[----:B------:R-:W-:Y:S01]  /*45c0*/  BPT.TRAP 0x1 ;  /* 0x000000040000795c */ /* 0x000fe20000300000 */
.L_x_26:
[----:B------:R-:W-:Y:S02]  /*45d0*/  UISETP.GT.AND UP2, UPT, UR27, 0x1, UPT ;  /* 0x000000011b00788c */ /* 0x000fe4000bf44270 */
[----:B------:R-:W-:Y:S02]  /*45e0*/  UIADD3 UR28, UR28, 0x1, URZ ;  /* 0x000000011c1c7890 */ /* 0x000fe4000fffe03f */
[----:B------:R-:W-:Y:S02]  /*45f0*/  UIADD3 UR26, UR26, 0x1, URZ ;  /* 0x000000011a1a7890 */ /* 0x000fe4000fffe03f */
[----:B------:R-:W-:Y:S01]  /*4600*/  PLOP3.LUT P0, PT, PT, PT, UP2, 0x80, 0x0 ;  /* 0x000000000000781c */ /* 0x000fe20003f0f028 */
[----:B------:R-:W-:Y:S02]  /*4610*/  UISETP.NE.AND UP0, UPT, UR28, 0x3, UPT ;  /* 0x000000031c00788c */ /* 0x000fe4000bf05270 */
[----:B------:R-:W-:Y:S02]  /*4620*/  UISETP.NE.AND UP1, UPT, UR26, 0x3, UPT ;  /* 0x000000031a00788c */ /* 0x000fe4000bf25270 */
[----:B------:R-:W-:-:S02]  /*4630*/  USEL UR21, URZ, 0x1, UP0 ;  /* 0x000000013f157887 */ /* 0x000fc40008000000 */
[----:B------:R-:W-:Y:S02]  /*4640*/  UIADD3 UR27, UR27, -0x1, URZ ;  /* 0xffffffff1b1b7890 */ /* 0x000fe4000fffe03f */
[----:B------:R-:W-:Y:S02]  /*4650*/  USEL UR28, UR28, URZ, UP0 ;  /* 0x0000003f1c1c7287 */ /* 0x000fe40008000000 */
[----:B------:R-:W-:Y:S01]  /*4660*/  LOP3.LUT R228, R228, UR21, RZ, 0x3c, !PT ;  /* 0x00000015e4e47c12 */ /* 0x000fe2000f8e3cff */
[----:B------:R-:W-:Y:S01]  /*4670*/  USEL UR26, UR26, URZ, UP1 ;  /* 0x0000003f1a1a7287 */ /* 0x000fe20008800000 */
[----:B------:R-:W-:Y:S01]  /*4680*/  UMOV UR21, 0x1 ;  /* 0x0000000100157882 */ /* 0x000fe20000000000 */
[----:B------:R-:W-:Y:S10]  /*4690*/  @P0 BRA `(.L_x_27) ;  /* 0xffffffe800940947 */ /* 0x000ff4000383ffff */
.L_x_19:
[----:B------:R-:W-:-:S04]  /*46a0*/  UISETP.NE.AND UP0, UPT, UR24, URZ, UPT ;  /* 0x0000003f1800728c */ /* 0x000fc8000bf05270 */
[----:B------:R-:W-:-:S06]  /*46b0*/  USEL UR15, URZ, 0x1, !UP0 ;  /* 0x000000013f0f7887 */ /* 0x000fcc000c000000 */
[----:B------:R-:W-:-:S13]  /*46c0*/  ISETP.NE.AND P0, PT, RZ, UR15, PT ;  /* 0x0000000fff007c0c */ /* 0x000fda000bf05270 */
[----:B------:R-:W-:Y:S05]  /*46d0*/  @!P0 BRA `(.L_x_28) ;  /* 0x0000000c00e48947 */ /* 0x000fea0003800000 */
[----:B-----5:R2:W-:Y:S04]  /*46e0*/  STL [R1+0x88], R0 ;  /* 0x0000880001007387 */ /* 0x0205e80000100800 */
[----:B--2---:R-:W2:Y:S04]  /*46f0*/  LDL.LU R0, [R1+0x74] ;  /* 0x0000740001007983 */ /* 0x004ea80000300800 */
[----:B--2---:R2:W-:Y:S04]  /*4700*/  STL [R1+0x8c], R0 ;  /* 0x00008c0001007387 */ /* 0x0045e80000100800 */
        /* <DEDUP_REMOVED lines=56> */
[----:B--2---:R-:W2:Y:S01]  /*4a90*/  LDL.LU R0, [R1] ;  /* 0x0000000001007983 */ /* 0x004ea20000300800 */
[----:B------:R-:W-:-:S02]  /*4aa0*/  WARPGROUP.DEPBAR.LE gsb0, 0x0 ;  /* 0x00008000000079c5 */ /* 0x000fc40000010000 */
[----:B------:R-:W-:Y:S01]  /*4ab0*/  FADD R227, R120, R227 ;  /* 0x000000e378e37221 */ /* 0x000fe20000000000 */
        /* <DEDUP_REMOVED lines=97> */
[----:B--2---:R-:W-:-:S05]  /*50d0*/  FADD R0, R26, R0 ;  /* 0x000000001a007221 */ /* 0x004fca0000000000 */
[----:B------:R2:W-:Y:S04]  /*50e0*/  STL [R1], R0 ;  /* 0x0000000001007387 */ /* 0x0005e80000100800 */
[----:B--2---:R-:W2:Y:S02]  /*50f0*/  LDL.LU R0, [R1+0xfc] ;  /* 0x0000fc0001007983 */ /* 0x004ea40000300800 */
[----:B--2---:R-:W-:-:S05]  /*5100*/  FADD R0, R27, R0 ;  /* 0x000000001b007221 */ /* 0x004fca0000000000 */
[----:B------:R2:W-:Y:S04]  /*5110*/  STL [R1+0x4], R0 ;  /* 0x0000040001007387 */ /* 0x0005e80000100800 */
        /* <DEDUP_REMOVED lines=84> */
[----:B--2---:R2:W5:Y:S02]  /*5660*/  LDL.LU R0, [R1+0x88] ;  /* 0x0000880001007983 */ /* 0x0045640000300800 */
.L_x_28:
[----:B------:R-:W-:Y:S02]  /*5670*/  WARPGROUP.DEPBAR.LE gsb0, 0x0 ;  /* 0x00008000000079c5 */ /* 0x000fe40000010000 */
[----:B------:R-:W3:Y:S02]  /*5680*/  LDC R24, c[0x0][0x28c] ;  /* 0x0000a300ff187b82 */ /* 0x000ee40000000800 */
[----:B---3--:R-:W-:-:S13]  /*5690*/  ISETP.GE.AND P0, PT, R24, 0x1, PT ;  /* 0x000000011800780c */ /* 0x008fda0003f06270 */
[----:B------:R-:W-:Y:S05]  /*56a0*/  @!P0 BRA `(.L_x_29) ;  /* 0x0000000000488947 */ /* 0x000fea0003800000 */
[----:B------:R-:W-:-:S06]  /*56b0*/  UISETP.NE.AND UP0, UPT, UR13, 0x3, UPT ;  /* 0x000000030d00788c */ /* 0x000fcc000bf05270 */
[----:B------:R-:W-:-:S13]  /*56c0*/  PLOP3.LUT P0, PT, PT, PT, UP0, 0x80, 0x0 ;  /* 0x000000000000781c */ /* 0x000fda0003f0f008 */
[----:B------:R-:W-:Y:S05]  /*56d0*/  @!P0 BRA `(.L_x_30) ;  /* 0x0000000000048947 */ /* 0x000fea0003800000 */
[----:B------:R-:W-:Y:S01]  /*56e0*/  BPT.TRAP 0x1 ;  /* 0x000000040000795c */ /* 0x000fe20000300000 */
.L_x_30:
[----:B------:R-:W-:-:S04]  /*56f0*/  UISETP.LT.AND UP0, UPT, UR14, 0x1, UPT ;  /* 0x000000010e00788c */ /* 0x000fc8000bf01270 */
[----:B------:R-:W-:Y:S02]  /*5700*/  USEL UR15, UR14, 0x1, UP0 ;  /* 0x000000010e0f7887 */ /* 0x000fe40008000000 */
[----:B------:R-:W-:Y:S02]  /*5710*/  UISETP.GT.U32.AND UP0, UPT, UR6, 0x1, UPT ;  /* 0x000000010600788c */ /* 0x000fe4000bf04070 */
[----:B------:R-:W-:-:S04]  /*5720*/  UIADD3 UR15, UR5, UR14, -UR15 ;  /* 0x0000000e050f7290 */ /* 0x000fc8000fffe80f */
[----:B------:R-:W-:Y:S01]  /*5730*/  UIMAD.WIDE.U32 UR20, UR15, -0x55555555, URZ ;  /* 0xaaaaaaab0f1478a5 */ /* 0x000fe2000f8e003f */
[----:B------:R-:W-:-:S03]  /*5740*/  PLOP3.LUT P0, PT, PT, PT, UP0, 0x80, 0x0 ;  /* 0x000000000000781c */ /* 0x000fc60003f0f008 */
[----:B------:R-:W-:-:S04]  /*5750*/  USHF.R.U32.HI UR20, URZ, 0x1, UR21 ;  /* 0x000000013f147899 */ /* 0x000fc80008011615 */
[----:B------:R-:W-:-:S04]  /*5760*/  UIMAD UR15, UR20, -0x3, UR15 ;  /* 0xfffffffd140f78a4 */ /* 0x000fc8000f8e020f */
[----:B------:R-:W-:-:S04]  /*5770*/  ULEA UR15, UR15, UR16, 0x3 ;  /* 0x000000100f0f7291 */ /* 0x000fc8000f8e183f */
[----:B------:R-:W-:-:S04]  /*5780*/  UIADD3 UR15, UR15, 0x18, URZ ;  /* 0x000000180f0f7890 */ /* 0x000fc8000fffe03f */
[----:B------:R-:W-:-:S09]  /*5790*/  UPRMT UR15, URZ, 0x654, UR15 ;  /* 0x000006543f0f7896 */ /* 0x000fd2000800000f */
[----:B------:R-:W-:Y:S01]  /*57a0*/  SYNCS.ARRIVE.TRANS64.RED.A1T0 RZ, [UR15], RZ ;  /* 0x000000ffffff79a7 */ /* 0x000fe2000810040f */
[----:B------:R-:W-:Y:S05]  /*57b0*/  @P0 BRA `(.L_x_29) ;  /* 0x0000000000040947 */ /* 0x000fea0003800000 */
[----:B------:R-:W-:Y:S01]  /*57c0*/  BPT.TRAP 0x1 ;  /* 0x000000040000795c */ /* 0x000fe20000300000 */
.L_x_29:
[----:B------:R3:W-:Y:S01]  /*57d0*/  STL [R1+0x90], R3 ;  /* 0x0000900301007387 */ /* 0x0007e20000100800 */
[----:B------:R-:W4:Y:S01]  /*57e0*/  LDC R31, c[0x0][0x288] ;  /* 0x0000a200ff1f7b82 */ /* 0x000f220000000800 */
[----:B------:R-:W-:Y:S02]  /*57f0*/  UIADD3 UR5, UR14, UR5, URZ ;  /* 0x000000050e057290 */ /* 0x000fe4000fffe03f */
[----:B------:R-:W-:Y:S02]  /*5800*/  UISETP.GE.U32.AND UP1, UPT, UR14, 0x3, UPT ;  /* 0x000000030e00788c */ /* 0x000fe4000bf26070 */
[----:B------:R-:W-:Y:S01]  /*5810*/  USHF.R.S32.HI UR16, URZ, 0x1f, UR19 ;  /* 0x0000001f3f107899 */ /* 0x000fe20008011413 */
[----:B------:R-:W-:Y:S01]  /*5820*/  ULDC.64 UR20, c[0x0][0x5d0] ;  /* 0x0001740000147ab9 */ /* 0x000fe20000000a00 */
[----:B------:R-:W-:Y:S01]  /*5830*/  ULDC UR23, c[0x0][0x284] ;  /* 0x0000a10000177ab9 */ /* 0x000fe20000000800 */
[----:B---3--:R-:W3:Y:S04]  /*5840*/  LDL.LU R3, [R1+0x80] ;  /* 0x0000800001037983 */ /* 0x008ee80000300800 */
[----:B------:R0:W-:Y:S04]  /*5850*/  STL [R1+0x8c], R2 ;  /* 0x00008c0201007387 */ /* 0x0001e80000100800 */
[----:B-----5:R1:W-:Y:S01]  /*5860*/  STL [R1+0x88], R0 ;  /* 0x0000880001007387 */ /* 0x0203e20000100800 */
[----:B0-----:R-:W0:Y:S03]  /*5870*/  S2R R2, SR_TID.X ;  /* 0x0000000000027919 */ /* 0x001e260000002100 */
[----:B-1----:R-:W2:Y:S01]  /*5880*/  LDL.LU R0, [R1+0x84] ;  /* 0x0000840001007983 */ /* 0x002ea20000300800 */
[----:B------:R-:W-:-:S02]  /*5890*/  UISETP.GT.U32.AND UP0, UPT, UR5, 0x2, UPT ;  /* 0x000000020500788c */ /* 0x000fc4000bf04070 */
[----:B------:R-:W-:Y:S01]  /*58a0*/  UIMAD UR15, UR16, UR20, URZ ;  /* 0x00000014100f72a4 */ /* 0x000fe2000f8e023f */
[--C-:B0-----:R-:W-:Y:S02]  /*58b0*/  SHF.R.U32.HI R24, RZ, 0x2, R2.reuse ;  /* 0x00000002ff187819 */ /* 0x101fe40000011602 */
[----:B------:R-:W-:Y:S02]  /*58c0*/  SHF.R.U32.HI R27, RZ, 0x7, R2 ;  /* 0x00000007ff1b7819 */ /* 0x000fe40000011602 */
[C---:B------:R-:W-:Y:S01]  /*58d0*/  LOP3.LUT R26, R2.reuse, 0x60, RZ, 0xc0, !PT ;  /* 0x00000060021a7812 */ /* 0x040fe200078ec0ff */
[----:B------:R-:W-:Y:S01]  /*58e0*/  IMAD.SHL.U32 R28, R2, 0x2, RZ ;  /* 0x00000002021c7824 */ /* 0x000fe200078e00ff */
[----:B------:R-:W-:Y:S01]  /*58f0*/  LOP3.LUT R25, R24, 0x7, RZ, 0xc0, !PT ;  /* 0x0000000718197812 */ /* 0x000fe200078ec0ff */
[C---:B--2---:R-:W-:Y:S01]  /*5900*/  IMAD.SHL.U32 R32, R0.reuse, 0x200, RZ ;  /* 0x0000020000207824 */ /* 0x044fe200078e00ff */
[----:B------:R-:W-:Y:S01]  /*5910*/  LOP3.LUT R24, R27, 0x1, RZ, 0xc0, !PT ;  /* 0x000000011b187812 */ /* 0x000fe200078ec0ff */
[----:B------:R-:W-:Y:S01]  /*5920*/  IMAD.WIDE R40, R0, 0x200, RZ ;  /* 0x0000020000287825 */ /* 0x000fe200078e02ff */
[----:B------:R-:W-:Y:S01]  /*5930*/  SHF.R.U32.HI R30, RZ, 0x1, R26 ;  /* 0x00000001ff1e7819 */ /* 0x000fe2000001161a */
[----:B------:R-:W-:-:S02]  /*5940*/  UISETP.LT.U32.AND UP0, UPT, UR14, 0x3, UP0 ;  /* 0x000000030e00788c */ /* 0x000fc40008701070 */
[----:B------:R-:W-:Y:S01]  /*5950*/  IMAD.SHL.U32 R26, R24, 0x40, RZ ;  /* 0x00000040181a7824 */ /* 0x000fe200078e00ff */
[----:B------:R-:W-:Y:S01]  /*5960*/  IADD3 R27, RZ, -R30, -R25 ;  /* 0x8000001eff1b7210 */ /* 0x000fe20007ffe819 */
[----:B------:R-:W-:-:S03]  /*5970*/  UIMAD UR15, UR19, UR21, UR15 ;  /* 0x00000015130f72a4 */ /* 0x000fc6000f8e020f */
[----:B------:R-:W-:Y:S01]  /*5980*/  LOP3.LUT R39, R26, 0x40, R25, 0xe2, !PT ;  /* 0x000000401a277812 */ /* 0x000fe200078ee219 */
[----:B------:R-:W-:Y:S01]  /*5990*/  IMAD R37, R24, -0x40, R27 ;  /* 0xffffffc018257824 */ /* 0x000fe200078e021b */
[----:B------:R-:W-:Y:S01]  /*59a0*/  LOP3.LUT R24, R2, 0x3, RZ, 0xc0, !PT ;  /* 0x0000000302187812 */ /* 0x000fe200078ec0ff */
[----:B---3--:R-:W-:Y:S02]  /*59b0*/  IMAD.SHL.U32 R25, R3, 0x40, RZ ;  /* 0x0000004003197824 */ /* 0x008fe400078e00ff */
[----:B------:R0:W5:Y:S01]  /*59c0*/  LDL.LU R3, [R1+0x90] ;  /* 0x0000900001037983 */ /* 0x0001620000300800 */
[----:B------:R-:W-:-:S03]  /*59d0*/  IMAD.U32 R27, RZ, RZ, UR20 ;  /* 0x00000014ff1b7e24 */ /* 0x000fc6000f8e00ff */
[----:B------:R0:W5:Y:S04]  /*59e0*/  LDL.LU R2, [R1+0x8c] ;  /* 0x00008c0001027983 */ /* 0x0001680000300800 */
[----:B------:R0:W5:Y:S01]  /*59f0*/  LDL.LU R0, [R1+0x88] ;  /* 0x0000880001007983 */ /* 0x0001620000300800 */
[C---:B----4-:R-:W-:Y:S02]  /*5a00*/  ISETP.GE.AND P0, PT, R25.reuse, R31, PT ;  /* 0x0000001f1900720c */ /* 0x050fe40003f06270 */
[----:B------:R-:W-:Y:S02]  /*5a10*/  LOP3.LUT R28, R25, 0x6, R28, 0xf8, !PT ;  /* 0x00000006191c7812 */ /* 0x000fe400078ef81c */
[----:B------:R-:W-:Y:S01]  /*5a20*/  ISETP.GE.OR P0, PT, R32, UR23, P0 ;  /* 0x0000001720007c0c */ /* 0x000fe20008706670 */
[----:B------:R-:W-:Y:S01]  /*5a30*/  @UP1 UIMAD.WIDE.U32 UR20, UR5, -0x55555555, URZ ;  /* 0xaaaaaaab051418a5 */ /* 0x000fe2000f8e003f */
[----:B------:R-:W-:Y:S01]  /*5a40*/  SHF.R.S32.HI R29, RZ, 0x1f, R28 ;  /* 0x0000001fff1d7819 */ /* 0x000fe2000001141c */
[----:B------:R-:W-:-:S02]  /*5a50*/  USEL UR22, URZ, 0x1, !UP0 ;  /* 0x000000013f167887 */ /* 0x000fc4000c000000 */
[----:B------:R-:W-:Y:S02]  /*5a60*/  @UP1 USHF.R.U32.HI UR20, URZ, 0x1, UR21 ;  /* 0x000000013f141899 */ /* 0x000fe40008011615 */
[----:B------:R-:W-:Y:S01]  /*5a70*/  ULOP3.LUT UR4, UR4, UR22, URZ, 0x3c, !UPT ;  /* 0x0000001604047292 */ /* 0x000fe2000f8e3c3f */
[----:B------:R-:W-:Y:S01]  /*5a80*/  IMAD.WIDE.U32 R26, R27, UR19, R28 ;  /* 0x000000131b1a7c25 */ /* 0x000fe2000f8e001c */
[----:B------:R-:W-:Y:S02]  /*5a90*/  IADD3 R37, -R32, UR23, R37 ;  /* 0x0000001720257c10 */ /* 0x000fe4000fffe125 */
[----:B------:R-:W-:Y:S01]  /*5aa0*/  @UP1 ULOP3.LUT UR4, UR4, 0x1, UR20, 0x78, !UPT ;  /* 0x0000000104041892 */ /* 0x000fe2000f8e7814 */
[----:B------:R-:W-:Y:S02]  /*5ab0*/  IMAD R24, R24, -0x2, R31 ;  /* 0xfffffffe18187824 */ /* 0x000fe400078e021f */
[----:B------:R-:W-:Y:S01]  /*5ac0*/  VIADD R27, R27, UR15 ;  /* 0x0000000f1b1b7c36 */ /* 0x000fe20008000000 */
[----:B------:R-:W-:Y:S01]  /*5ad0*/  LOP3.LUT R39, R40, R39, R30, 0xfe, !PT ;  /* 0x0000002728277212 */ /* 0x000fe200078efe1e */
[----:B------:R-:W-:-:S02]  /*5ae0*/  IMAD.IADD R36, R24, 0x1, -R25 ;  /* 0x0000000118247824 */ /* 0x000fc400078e0a19 */
[----:B------:R-:W-:Y:S01]  /*5af0*/  IMAD.MOV.U32 R228, RZ, RZ, -0x1 ;  /* 0xffffffffffe47424 */ /* 0x000fe200078e00ff */
[----:B0-----:R-:W-:Y:S06]  /*5b00*/  @P0 BRA `(.L_x_31) ;  /* 0x000000d800980947 */ /* 0x001fec0003800000 */
[----:B------:R-:W0:Y:S01]  /*5b10*/  LDC.64 R24, c[0x0][0x5c8] ;  /* 0x00017200ff187b82 */ /* 0x000e220000000a00 */
[----:B------:R-:W-:Y:S01]  /*5b20*/  FSETP.NEU.AND P0, PT, RZ, UR17, PT ;  /* 0x00000011ff007c0b */ /* 0x000fe2000bf0d000 */
[----:B------:R-:W-:Y:S01]  /*5b30*/  BSSY B0, `(.L_x_31) ;  /* 0x0000da3000007945 */ /* 0x000fe20003800000 */
[-C--:B0-----:R-:W-:Y:S02]  /*5b40*/  IMAD R30, R41, R24.reuse, RZ ;  /* 0x00000018291e7224 */ /* 0x081fe400078e02ff */
[----:B------:R-:W-:-:S04]  /*5b50*/  IMAD.WIDE.U32 R26, R39, R24, R26 ;  /* 0x00000018271a7225 */ /* 0x000fc800078e001a */
[----:B------:R-:W-:-:S04]  /*5b60*/  IMAD R31, R39, R25, R30 ;  /* 0x00000019271f7224 */ /* 0x000fc800078e021e */
[----:B------:R-:W-:Y:S01]  /*5b70*/  IMAD.IADD R38, R27, 0x1, R31 ;  /* 0x000000011b267824 */ /* 0x000fe200078e021f */
[----:B------:R-:W-:Y:S06]  /*5b80*/  @!P0 BRA `(.L_x_32) ;  /* 0x0000007c00788947 */ /* 0x000fec0003800000 */
[----:B------:R-:W-:Y:S01]  /*5b90*/  ULDC.64 UR20, c[0x0][0x5b8] ;  /* 0x00016e0000147ab9 */ /* 0x000fe20000000a00 */
[----:B------:R-:W-:Y:S01]  /*5ba0*/  ISETP.GE.AND P1, PT, R37, 0x1, PT ;  /* 0x000000012500780c */ /* 0x000fe20003f26270 */
[----:B------:R-:W-:Y:S02]  /*5bb0*/  UIMAD UR15, UR16, UR20, URZ ;  /* 0x00000014100f72a4 */ /* 0x000fe4000f8e023f */
[----:B------:R-:W-:Y:S01]  /*5bc0*/  IMAD.U32 R31, RZ, RZ, UR20 ;  /* 0x00000014ff1f7e24 */ /* 0x000fe2000f8e00ff */
[----:B------:R-:W-:Y:S01]  /*5bd0*/  ULDC.64 UR22, c[0x0][0x5a8] ;  /* 0x00016a0000167ab9 */ /* 0x000fe20000000a00 */
[----:B------:R-:W-:Y:S01]  /*5be0*/  ISETP.LT.OR P3, PT, R36, 0x1, !P1 ;  /* 0x000000012400780c */ /* 0x000fe20004f61670 */
[----:B------:R-:W-:Y:S02]  /*5bf0*/  UIMAD UR15, UR19, UR21, UR15 ;  /* 0x00000015130f72a4 */ /* 0x000fe4000f8e020f */
[----:B------:R-:W-:Y:S01]  /*5c00*/  IMAD.WIDE.U32 R28, R31, UR19, R28 ;  /* 0x000000131f1c7c25 */ /* 0x000fe2000f8e001c */
[----:B------:R-:W-:Y:S01]  /*5c10*/  PRMT R34, RZ, 0x7610, R34 ;  /* 0x00007610ff227816 */ /* 0x000fe20000000022 */
[----:B------:R-:W-:-:S02]  /*5c20*/  ULDC.64 UR20, c[0x0][0x5b0] ;  /* 0x00016c0000147ab9 */ /* 0x000fc40000000a00 */
[----:B------:R-:W-:Y:S02]  /*5c30*/  IMAD.MOV.U32 R32, RZ, RZ, R28 ;  /* 0x000000ffff207224 */ /* 0x000fe400078e001c */
[----:B------:R-:W-:Y:S02]  /*5c40*/  VIADD R33, R29, UR15 ;  /* 0x0000000f1d217c36 */ /* 0x000fe40008000000 */
[----:B------:R-:W-:Y:S02]  /*5c50*/  IMAD R30, R41, UR20, RZ ;  /* 0x00000014291e7c24 */ /* 0x000fe4000f8e02ff */
[----:B------:R-:W-:-:S04]  /*5c60*/  IMAD.WIDE.U32 R28, R39, UR20, R32 ;  /* 0x00000014271c7c25 */ /* 0x000fc8000f8e0020 */
[----:B------:R-:W-:Y:S01]  /*5c70*/  IMAD R31, R39, UR21, R30 ;  /* 0x00000015271f7c24 */ /* 0x000fe2000f8e021e */
[----:B------:R-:W-:-:S04]  /*5c80*/  IADD3 R30, P0, R28, UR22, RZ ;  /* 0x000000161c1e7c10 */ /* 0x000fc8000ff1e0ff */
[----:B------:R-:W-:Y:S02]  /*5c90*/  IADD3.X R31, R29, UR23, R31, P0, !PT ;  /* 0x000000171d1f7c10 */ /* 0x000fe400087fe41f */
[----:B------:R-:W0:Y:S03]  /*5ca0*/  @!P3 LDC.64 R28, c[0x0][0x5c0] ;  /* 0x00017000ff1cbb82 */ /* 0x000e260000000a00 */
[----:B------:R-:W2:Y:S01]  /*5cb0*/  @!P3 LDG.E.U8 R34, desc[UR30][R30.64] ;  /* 0x0000001e1e22b981 */ /* 0x000ea2000c1e1100 */
[----:B------:R-:W-:Y:S02]  /*5cc0*/  ISETP.LT.OR P2, PT, R36, 0x2, !P1 ;  /* 0x000000022400780c */ /* 0x000fe40004f41670 */
[----:B------:R-:W-:Y:S02]  /*5cd0*/  PRMT R40, RZ, 0x7610, R40 ;  /* 0x00007610ff287816 */ /* 0x000fe40000000028 */
[----:B0-----:R-:W-:-:S05]  /*5ce0*/  @!P3 IADD3 R28, P0, R26, R28, RZ ;  /* 0x0000001c1a1cb210 */ /* 0x001fca0007f1e0ff */
[----:B------:R-:W-:Y:S01]  /*5cf0*/  @!P3 IMAD.X R29, R38, 0x1, R29, P0 ;  /* 0x00000001261db824 */ /* 0x000fe200000e061d */
[----:B--2---:R-:W-:-:S04]  /*5d00*/  LOP3.LUT R34, R34, 0xff, RZ, 0xc0, !PT ;  /* 0x000000ff22227812 */ /* 0x004fc800078ec0ff */
[----:B------:R-:W-:-:S05]  /*5d10*/  F2FP.F16.E4M3.UNPACK_B R34, R34 ;  /* 0x00000022ff22723e */ /* 0x000fca00020006ff */
[----:B------:R-:W-:-:S05]  /*5d20*/  HADD2.F32 R34, -RZ, R34.H0_H0 ;  /* 0x20000022ff227230 */ /* 0x000fca0000004100 */
[----:B------:R-:W-:-:S04]  /*5d30*/  FMUL R34, R34, UR17 ;  /* 0x0000001122227c20 */ /* 0x000fc80008400000 */
[----:B------:R-:W-:Y:S01]  /*5d40*/  FFMA R34, R227, UR18, R34 ;  /* 0x00000012e3227c23 */ /* 0x000fe20008000022 */
[----:B------:R-:W-:Y:S01]  /*5d50*/  IADD3 R45, P0, R39, 0x8, RZ ;  /* 0x00000008272d7810 */ /* 0x000fe20007f1e0ff */
[----:B------:R-:W-:Y:S01]  /*5d60*/  IMAD.U32 R49, RZ, RZ, UR7 ;  /* 0x00000007ff317e24 */ /* 0x000fe2000f8e00ff */
[----:B------:R-:W2:Y:S02]  /*5d70*/  LDL.LU R227, [R1] ;  /* 0x0000000001e37983 */ /* 0x000ea40000300800 */
[----:B------:R-:W-:Y:S02]  /*5d80*/  F2FP.SATFINITE.E4M3.F32.PACK_AB_MERGE_C R47, RZ, R34, RZ ;  /* 0x00000022ff2f723e */ /* 0x000fe400048070ff */
[----:B------:R-:W0:Y:S03]  /*5d90*/  @!P2 LDC.64 R34, c[0x0][0x5c0] ;  /* 0x00017000ff22ab82 */ /* 0x000e260000000a00 */
[----:B------:R1:W-:Y:S04]  /*5da0*/  @!P3 STG.E.U8 desc[UR30][R28.64], R47 ;  /* 0x0000002f1c00b986 */ /* 0x0003e8000c10111e */
[----:B------:R-:W3:Y:S01]  /*5db0*/  @!P2 LDG.E.U8 R40, desc[UR30][R30.64+0x1] ;  /* 0x0000011e1e28a981 */ /* 0x000ee2000c1e1100 */
[----:B------:R-:W-:Y:S01]  /*5dc0*/  IMAD.X R42, RZ, RZ, R41, P0 ;  /* 0x000000ffff2a7224 */ /* 0x000fe200000e0629 */
[----:B------:R-:W-:-:S03]  /*5dd0*/  ISETP.GE.AND P0, PT, R37, 0x9, PT ;  /* 0x000000092500780c */ /* 0x000fc60003f06270 */
[----:B------:R-:W-:Y:S01]  /*5de0*/  IMAD R42, R42, UR20, RZ ;  /* 0x000000142a2a7c24 */ /* 0x000fe2000f8e02ff */
[----:B------:R-:W-:Y:S01]  /*5df0*/  ISETP.LT.OR P3, PT, R36, 0x1, !P0 ;  /* 0x000000012400780c */ /* 0x000fe20004761670 */
[----:B-1----:R-:W-:-:S04]  /*5e00*/  IMAD.WIDE.U32 R28, R45, UR20, R32 ;  /* 0x000000142d1c7c25 */ /* 0x002fc8000f8e0020 */
[----:B------:R-:W-:Y:S01]  /*5e10*/  IMAD R45, R45, UR21, R42 ;  /* 0x000000152d2d7c24 */ /* 0x000fe2000f8e022a */
[----:B------:R-:W-:Y:S02]  /*5e20*/  IADD3 R28, P4, R28, UR22, RZ ;  /* 0x000000161c1c7c10 */ /* 0x000fe4000ff9e0ff */
[----:B0-----:R-:W-:Y:S02]  /*5e30*/  @!P2 IADD3 R34, P5, R26, R34, RZ ;  /* 0x000000221a22a210 */ /* 0x001fe40007fbe0ff */
[----:B------:R-:W-:-:S03]  /*5e40*/  IADD3.X R29, R29, UR23, R45, P4, !PT ;  /* 0x000000171d1d7c10 */ /* 0x000fc6000a7fe42d */
[----:B------:R-:W-:Y:S01]  /*5e50*/  @!P2 IMAD.X R35, R38, 0x1, R35, P5 ;  /* 0x000000012623a824 */ /* 0x000fe200028e0623 */
[----:B---3--:R-:W-:-:S04]  /*5e60*/  LOP3.LUT R40, R40, 0xff, RZ, 0xc0, !PT ;  /* 0x000000ff28287812 */ /* 0x008fc800078ec0ff */
[----:B------:R-:W-:-:S05]  /*5e70*/  F2FP.F16.E4M3.UNPACK_B R40, R40 ;  /* 0x00000028ff28723e */ /* 0x000fca00020006ff */
[----:B------:R-:W-:-:S05]  /*5e80*/  HADD2.F32 R40, -RZ, R40.H0_H0 ;  /* 0x20000028ff287230 */ /* 0x000fca0000004100 */
[----:B------:R-:W-:-:S04]  /*5e90*/  FMUL R43, R40, UR17 ;  /* 0x00000011282b7c20 */ /* 0x000fc80008400000 */
[----:B------:R-:W-:Y:S01]  /*5ea0*/  FFMA R43, R226, UR18, R43 ;  /* 0x00000012e22b7c23 */ /* 0x000fe2000800002b */
[----:B------:R-:W-:Y:S01]  /*5eb0*/  PRMT R40, RZ, 0x7610, R40 ;  /* 0x00007610ff287816 */ /* 0x000fe20000000028 */
[----:B------:R-:W-:Y:S01]  /*5ec0*/  IMAD.U32 R51, RZ, RZ, UR7 ;  /* 0x00000007ff337e24 */ /* 0x000fe2000f8e00ff */
[----:B------:R-:W3:Y:S02]  /*5ed0*/  LDL.LU R226, [R1+0x4] ;  /* 0x0000040001e27983 */ /* 0x000ee40000300800 */
[----:B------:R-:W-:-:S05]  /*5ee0*/  F2FP.SATFINITE.E4M3.F32.PACK_AB_MERGE_C R43, RZ, R43, RZ ;  /* 0x0000002bff2b723e */ /* 0x000fca00048070ff */
[----:B------:R0:W-:Y:S04]  /*5ef0*/  @!P2 STG.E.U8 desc[UR30][R34.64+0x1], R43 ;  /* 0x0000012b2200a986 */ /* 0x0001e8000c10111e */
[----:B------:R-:W4:Y:S01]  /*5f00*/  @!P3 LDG.E.U8 R40, desc[UR30][R28.64] ;  /* 0x0000001e1c28b981 */ /* 0x000f22000c1e1100 */
[----:B------:R-:W-:Y:S01]  /*5f10*/  ISETP.LT.OR P2, PT, R36, 0x2, !P0 ;  /* 0x000000022400780c */ /* 0x000fe20004741670 */
[----:B0-----:R-:W0:Y:S02]  /*5f20*/  @!P3 LDC.64 R34, c[0x0][0x5c0] ;  /* 0x00017000ff22bb82 */ /* 0x001e240000000a00 */
[----:B0-----:R-:W-:-:S04]  /*5f30*/  @!P3 IADD3 R34, P4, P5, R26, UR10, R34 ;  /* 0x0000000a1a22bc10 */ /* 0x001fc8000fd9e022 */
[----:B------:R-:W-:Y:S02]  /*5f40*/  @!P3 IADD3.X R35, R38, UR9, R35, P4, P5 ;  /* 0x000000092623bc10 */ /* 0x000fe4000a7ea423 */
[----:B----4-:R-:W-:-:S04]  /*5f50*/  LOP3.LUT R40, R40, 0xff, RZ, 0xc0, !PT ;  /* 0x000000ff28287812 */ /* 0x010fc800078ec0ff */
[----:B------:R-:W-:-:S05]  /*5f60*/  F2FP.F16.E4M3.UNPACK_B R40, R40 ;  /* 0x00000028ff28723e */ /* 0x000fca00020006ff */
[----:B------:R-:W-:-:S05]  /*5f70*/  HADD2.F32 R40, -RZ, R40.H0_H0 ;  /* 0x20000028ff287230 */ /* 0x000fca0000004100 */
[----:B------:R-:W-:-:S04]  /*5f80*/  FMUL R40, R40, UR17 ;  /* 0x0000001128287c20 */ /* 0x000fc80008400000 */
[----:B------:R-:W-:-:S05]  /*5f90*/  FFMA R40, R225, UR18, R40 ;  /* 0x00000012e1287c23 */ /* 0x000fca0008000028 */
[----:B------:R-:W-:Y:S02]  /*5fa0*/  F2FP.SATFINITE.E4M3.F32.PACK_AB_MERGE_C R45, RZ, R40, RZ ;  /* 0x00000028ff2d723e */ /* 0x000fe400048070ff */
[----:B------:R-:W-:-:S03]  /*5fb0*/  PRMT R40, RZ, 0x7610, R40 ;  /* 0x00007610ff287816 */ /* 0x000fc60000000028 */
        /* <DEDUP_REMOVED lines=9> */
[----:B------:R-:W-:Y:S01]  /*6050*/  FMUL R43, R40, UR17 ;  /* 0x00000011282b7c20 */ /* 0x000fe20008400000 */
[----:B------:R-:W-:-:S03]  /*6060*/  PRMT R40, RZ, 0x7610, R40 ;  /* 0x00007610ff287816 */ /* 0x000fc60000000028 */
[----:B------:R-:W-:-:S05]  /*6070*/  FFMA R43, R224, UR18, R43 ;  /* 0x00000012e02b7c23 */ /* 0x000fca000800002b */
[----:B------:R-:W-:-:S05]  /*6080*/  F2FP.SATFINITE.E4M3.F32.PACK_AB_MERGE_C R43, RZ, R43, RZ ;  /* 0x0000002bff2b723e */ /* 0x000fca00048070ff */
[----:B------:R0:W-:Y:S04]  /*6090*/  @!P2 STG.E.U8 desc[UR30][R34.64+0x1], R43 ;  /* 0x0000012b2200a986 */ /* 0x0001e8000c10111e */
[----:B------:R-:W4:Y:S01]  /*60a0*/  @!P3 LDG.E.U8 R40, desc[UR30][R30.64+0x8] ;  /* 0x0000081e1e28b981 */ /* 0x000f22000c1e1100 */
[----:B------:R-:W-:Y:S01]  /*60b0*/  ISETP.LT.OR P2, PT, R36, 0xa, !P1 ;  /* 0x0000000a2400780c */ /* 0x000fe20004f41670 */
[----:B0-----:R-:W0:Y:S02]  /*60c0*/  @!P3 LDC.64 R34, c[0x0][0x5c0] ;  /* 0x00017000ff22bb82 */ /* 0x001e240000000a00 */
[----:B0-----:R-:W-:-:S05]  /*60d0*/  @!P3 IADD3 R34, P4, R26, R34, RZ ;  /* 0x000000221a22b210 */ /* 0x001fca0007f9e0ff */
[----:B------:R-:W-:Y:S01]  /*60e0*/  @!P3 IMAD.X R35, R38, 0x1, R35, P4 ;  /* 0x000000012623b824 */ /* 0x000fe200020e0623 */
        /* <DEDUP_REMOVED lines=320> */
[----:B------:R1:W4:Y:S01]  /*74f0*/  @!P1 LDG.E.U8 R40, desc[UR30][R30.64+0x39] ;  /* 0x0000391e1e289981 */ /* 0x000322000c1e1100 */
[----:B------:R-:W-:Y:S02]  /*7500*/  ISETP.LT.OR P2, PT, R36, 0x39, !P0 ;  /* 0x000000392400780c */ /* 0x000fe40004741670 */
[----:B0-----:R-:W-:Y:S01]  /*7510*/  PRMT R34, RZ, 0x7610, R34 ;  /* 0x00007610ff227816 */ /* 0x001fe20000000022 */
[----:B-1----:R-:W0:Y:S02]  /*7520*/  @!P1 LDC.64 R30, c[0x0][0x5c0] ;  /* 0x00017000ff1e9b82 */ /* 0x002e240000000a00 */
[----:B0-----:R-:W-:-:S05]  /*7530*/  @!P1 IADD3 R30, P3, R26, R30, RZ ;  /* 0x0000001e1a1e9210 */ /* 0x001fca0007f7e0ff */
[----:B------:R-:W-:Y:S01]  /*7540*/  @!P1 IMAD.X R31, R38, 0x1, R31, P3 ;  /* 0x00000001261f9824 */ /* 0x000fe200018e061f */
[----:B----4-:R-:W-:-:S04]  /*7550*/  LOP3.LUT R40, R40, 0xff, RZ, 0xc0, !PT ;  /* 0x000000ff28287812 */ /* 0x010fc800078ec0ff */
[----:B------:R-:W-:-:S05]  /*7560*/  F2FP.F16.E4M3.UNPACK_B R40, R40 ;  /* 0x00000028ff28723e */ /* 0x000fca00020006ff */
[----:B------:R-:W-:-:S05]  /*7570*/  HADD2.F32 R40, -RZ, R40.H0_H0 ;  /* 0x20000028ff287230 */ /* 0x000fca0000004100 */
[----:B------:R-:W-:-:S04]  /*7580*/  FMUL R43, R40, UR17 ;  /* 0x00000011282b7c20 */ /* 0x000fc80008400000 */
[----:B------:R-:W-:-:S05]  /*7590*/  FFMA R43, R198, UR18, R43 ;  /* 0x00000012c62b7c23 */ /* 0x000fca000800002b */
[----:B------:R-:W-:-:S05]  /*75a0*/  F2FP.SATFINITE.E4M3.F32.PACK_AB_MERGE_C R43, RZ, R43, RZ ;  /* 0x0000002bff2b723e */ /* 0x000fca00048070ff */
[----:B------:R0:W-:Y:S04]  /*75b0*/  @!P1 STG.E.U8 desc[UR30][R30.64+0x39], R43 ;  /* 0x0000392b1e009986 */ /* 0x0001e8000c10111e */
[----:B------:R-:W4:Y:S01]  /*75c0*/  @!P2 LDG.E.U8 R34, desc[UR30][R28.64+0x38] ;  /* 0x0000381e1c22a981 */ /* 0x000f22000c1e1100 */
[----:B------:R-:W-:Y:S02]  /*75d0*/  ISETP.LT.OR P1, PT, R36, 0x3a, !P0 ;  /* 0x0000003a2400780c */ /* 0x000fe40004721670 */
[----:B------:R-:W-:Y:S01]  /*75e0*/  PRMT R40, RZ, 0x7610, R40 ;  /* 0x00007610ff287816 */ /* 0x000fe20000000028 */
        /* <DEDUP_REMOVED lines=9> */
[----:B------:R-:W0:Y:S03]  /*7680*/  @!P1 LDC.64 R34, c[0x0][0x5c0] ;  /* 0x00017000ff229b82 */ /* 0x000e260000000a00 */
[----:B------:R1:W-:Y:S04]  /*7690*/  @!P2 STG.E.U8 desc[UR30][R30.64+0x38], R47 ;  /* 0x0000382f1e00a986 */ /* 0x0003e8000c10111e */
[----:B------:R4:W2:Y:S01]  /*76a0*/  @!P1 LDG.E.U8 R40, desc[UR30][R28.64+0x39] ;  /* 0x0000391e1c289981 */ /* 0x0008a2000c1e1100 */
[----:B------:R-:W-:-:S05]  /*76b0*/  IADD3 R45, P0, R39, 0x80, RZ ;  /* 0x00000080272d7810 */ /* 0x000fca0007f1e0ff */
[----:B------:R-:W-:Y:S01]  /*76c0*/  IMAD.X R42, RZ, RZ, R41, P0 ;  /* 0x000000ffff2a7224 */ /* 0x000fe200000e0629 */
[----:B------:R-:W-:Y:S01]  /*76d0*/  ISETP.GE.AND P0, PT, R37, 0x81, PT ;  /* 0x000000812500780c */ /* 0x000fe20003f06270 */
[----:B-1----:R-:W-:-:S03]  /*76e0*/  IMAD.WIDE.U32 R30, R45, UR20, R32 ;  /* 0x000000142d1e7c25 */ /* 0x002fc6000f8e0020 */
[----:B------:R-:W-:Y:S01]  /*76f0*/  ISETP.LT.OR P3, PT, R36, 0x1, !P0 ;  /* 0x000000012400780c */ /* 0x000fe20004761670 */
[----:B------:R-:W-:Y:S01]  /*7700*/  IMAD R42, R42, UR20, RZ ;  /* 0x000000142a2a7c24 */ /* 0x000fe2000f8e02ff */
[----:B----4-:R-:W-:-:S03]  /*7710*/  IADD3 R28, P2, R30, UR22, RZ ;  /* 0x000000161e1c7c10 */ /* 0x010fc6000ff5e0ff */
[----:B------:R-:W-:Y:S01]  /*7720*/  IMAD R45, R45, UR21, R42 ;  /* 0x000000152d2d7c24 */ /* 0x000fe2000f8e022a */
[----:B0-----:R-:W-:-:S04]  /*7730*/  @!P1 IADD3 R34, P4, P5, R26, UR10, R34 ;  /* 0x0000000a1a229c10 */ /* 0x001fc8000fd9e022 */
[----:B------:R-:W-:Y:S02]  /*7740*/  @!P1 IADD3.X R35, R38, UR9, R35, P4, P5 ;  /* 0x0000000926239c10 */ /* 0x000fe4000a7ea423 */
[----:B------:R-:W-:Y:S02]  /*7750*/  IADD3.X R29, R31, UR23, R45, P2, !PT ;  /* 0x000000171f1d7c10 */ /* 0x000fe400097fe42d */
[----:B------:R-:W0:Y:S01]  /*7760*/  @!P3 LDC.64 R30, c[0x0][0x5c0] ;  /* 0x00017000ff1ebb82 */ /* 0x000e220000000a00 */
[----:B--2---:R-:W-:-:S04]  /*7770*/  LOP3.LUT R40, R40, 0xff, RZ, 0xc0, !PT ;  /* 0x000000ff28287812 */ /* 0x004fc800078ec0ff */
[----:B------:R-:W-:-:S05]  /*7780*/  F2FP.F16.E4M3.UNPACK_B R40, R40 ;  /* 0x00000028ff28723e */ /* 0x000fca00020006ff */
[----:B------:R-:W-:-:S05]  /*7790*/  HADD2.F32 R40, -RZ, R40.H0_H0 ;  /* 0x20000028ff287230 */ /* 0x000fca0000004100 */
[----:B------:R-:W-:Y:S01]  /*77a0*/  FMUL R43, R40, UR17 ;  /* 0x00000011282b7c20 */ /* 0x000fe20008400000 */
[----:B------:R-:W-:-:S03]  /*77b0*/  PRMT R40, RZ, 0x7610, R40 ;  /* 0x00007610ff287816 */ /* 0x000fc60000000028 */
[----:B------:R-:W-:-:S05]  /*77c0*/  FFMA R43, R196, UR18, R43 ;  /* 0x00000012c42b7c23 */ /* 0x000fca000800002b */
[----:B------:R-:W-:-:S05]  /*77d0*/  F2FP.SATFINITE.E4M3.F32.PACK_AB_MERGE_C R43, RZ, R43, RZ ;  /* 0x0000002bff2b723e */ /* 0x000fca00048070ff */
[----:B------:R1:W-:Y:S04]  /*77e0*/  @!P1 STG.E.U8 desc[UR30][R34.64+0x39], R43 ;  /* 0x0000392b22009986 */ /* 0x0003e8000c10111e */
[----:B------:R-:W2:Y:S01]  /*77f0*/  @!P3 LDG.E.U8 R40, desc[UR30][R28.64] ;  /* 0x0000001e1c28b981 */ /* 0x000ea2000c1e1100 */
[----:B------:R-:W-:Y:S02]  /*7800*/  ISETP.LT.OR P2, PT, R36, 0x2, !P0 ;  /* 0x000000022400780c */ /* 0x000fe40004741670 */
[----:B0-----:R-:W-:-:S04]  /*7810*/  @!P3 IADD3 R30, P1, P4, R26, UR8, R30 ;  /* 0x000000081a1ebc10 */ /* 0x001fc8000fc3e01e */
[----:B------:R-:W-:-:S07]  /*7820*/  @!P3 IADD3.X R31, R38, UR7, R31, P1, P4 ;  /* 0x00000007261fbc10 */ /* 0x000fce0008fe841f */
[----:B-1----:R-:W0:Y:S01]  /*7830*/  @!P2 LDC.64 R34, c[0x0][0x5c0] ;  /* 0x00017000ff22ab82 */ /* 0x002e220000000a00 */
[----:B--2---:R-:W-:-:S04]  /*7840*/  LOP3.LUT R40, R40, 0xff, RZ, 0xc0, !PT ;  /* 0x000000ff28287812 */ /* 0x004fc800078ec0ff */
[----:B------:R-:W-:-:S05]  /*7850*/  F2FP.F16.E4M3.UNPACK_B R40, R40 ;  /* 0x00000028ff28723e */ /* 0x000fca00020006ff */
[----:B------:R-:W-:-:S05]  /*7860*/  HADD2.F32 R40, -RZ, R40.H0_H0 ;  /* 0x20000028ff287230 */ /* 0x000fca0000004100 */
[----:B------:R-:W-:-:S04]  /*7870*/  FMUL R40, R40, UR17 ;  /* 0x0000001128287c20 */ /* 0x000fc80008400000 */
[----:B------:R-:W-:-:S05]  /*7880*/  FFMA R40, R195, UR18, R40 ;  /* 0x00000012c3287c23 */ /* 0x000fca0008000028 */
[----:B------:R-:W-:Y:S02]  /*7890*/  F2FP.SATFINITE.E4M3.F32.PACK_AB_MERGE_C R43, RZ, R40, RZ ;  /* 0x00000028ff2b723e */ /* 0x000fe400048070ff */
[----:B------:R-:W-:-:S03]  /*78a0*/  PRMT R40, RZ, 0x7610, R40 ;  /* 0x00007610ff287816 */ /* 0x000fc60000000028 */
[----:B------:R1:W-:Y:S04]  /*78b0*/  @!P3 STG.E.U8 desc[UR30][R30.64], R43 ;  /* 0x0000002b1e00b986 */ /* 0x0003e8000c10111e */
[----:B------:R-:W2:Y:S01]  /*78c0*/  @!P2 LDG.E.U8 R40, desc[UR30][R28.64+0x1] ;  /* 0x0000011e1c28a981 */ /* 0x000ea2000c1e1100 */
[----:B------:R-:W-:Y:S02]  /*78d0*/  IADD3 R45, P1, R39, 0x88, RZ ;  /* 0x00000088272d7810 */ /* 0x000fe40007f3e0ff */
[----:B0-----:R-:W-:-:S03]  /*78e0*/  @!P2 IADD3 R34, P4, P5, R26, UR8, R34 ;  /* 0x000000081a22ac10 */ /* 0x001fc6000fd9e022 */
[----:B------:R-:W-:Y:S01]  /*78f0*/  IMAD.X R42, RZ, RZ, R41, P1 ;  /* 0x000000ffff2a7224 */ /* 0x000fe200008e0629 */
[----:B------:R-:W-:Y:S01]  /*7900*/  ISETP.GE.AND P1, PT, R37, 0x89, PT ;  /* 0x000000892500780c */ /* 0x000fe20003f26270 */
[----:B-1----:R-:W-:Y:S01]  /*7910*/  IMAD.WIDE.U32 R30, R45, UR20, R32 ;  /* 0x000000142d1e7c25 */ /* 0x002fe2000f8e0020 */
[----:B------:R-:W-:Y:S02]  /*7920*/  @!P2 IADD3.X R35, R38, UR7, R35, P4, P5 ;  /* 0x000000072623ac10 */ /* 0x000fe4000a7ea423 */
[----:B------:R-:W-:Y:S01]  /*7930*/  ISETP.LT.OR P3, PT, R36, 0x1, !P1 ;  /* 0x000000012400780c */ /* 0x000fe20004f61670 */
[----:B------:R-:W-:Y:S01]  /*7940*/  IMAD R42, R42, UR20, RZ ;  /* 0x000000142a2a7c24 */ /* 0x000fe2000f8e02ff */
[----:B------:R-:W-:-:S03]  /*7950*/  IADD3 R30, P4, R30, UR22, RZ ;  /* 0x000000161e1e7c10 */ /* 0x000fc6000ff9e0ff */
[----:B------:R-:W-:-:S05]  /*7960*/  IMAD R45, R45, UR21, R42 ;  /* 0x000000152d2d7c24 */ /* 0x000fca000f8e022a */
[----:B------:R-:W-:Y:S02]  /*7970*/  IADD3.X R31, R31, UR23, R45, P4, !PT ;  /* 0x000000171f1f7c10 */ /* 0x000fe4000a7fe42d */
[----:B--2---:R-:W-:-:S04]  /*7980*/  LOP3.LUT R40, R40, 0xff, RZ, 0xc0, !PT ;  /* 0x000000ff28287812 */ /* 0x004fc800078ec0ff */
[----:B------:R-:W-:-:S05]  /*7990*/  F2FP.F16.E4M3.UNPACK_B R40, R40 ;  /* 0x00000028ff28723e */ /* 0x000fca00020006ff */
[----:B------:R-:W-:-:S05]  /*79a0*/  HADD2.F32 R40, -RZ, R40.H0_H0 ;  /* 0x20000028ff287230 */ /* 0x000fca0000004100 */
[----:B------:R-:W-:Y:S01]  /*79b0*/  FMUL R43, R40, UR17 ;  /* 0x00000011282b7c20 */ /* 0x000fe20008400000 */
[----:B------:R-:W-:-:S03]  /*79c0*/  PRMT R40, RZ, 0x7610, R40 ;  /* 0x00007610ff287816 */ /* 0x000fc60000000028 */
[----:B------:R-:W-:-:S05]  /*79d0*/  FFMA R43, R194, UR18, R43 ;  /* 0x00000012c22b7c23 */ /* 0x000fca000800002b */
[----:B------:R-:W-:Y:S02]  /*79e0*/  F2FP.SATFINITE.E4M3.F32.PACK_AB_MERGE_C R47, RZ, R43, RZ ;  /* 0x0000002bff2f723e */ /* 0x000fe400048070ff */
[----:B------:R-:W0:Y:S03]  /*79f0*/  @!P3 LDC.64 R42, c[0x0][0x5c0] ;  /* 0x00017000ff2abb82 */ /* 0x000e260000000a00 */
[----:B------:R1:W-:Y:S04]  /*7a00*/  @!P2 STG.E.U8 desc[UR30][R34.64+0x1], R47 ;  /* 0x0000012f2200a986 */ /* 0x0003e8000c10111e */
[----:B------:R-:W2:Y:S01]  /*7a10*/  @!P3 LDG.E.U8 R40, desc[UR30][R30.64] ;  /* 0x0000001e1e28b981 */ /* 0x000ea2000c1e1100 */
[----:B------:R-:W-:Y:S01]  /*7a20*/  IMAD.U32 R45, RZ, RZ, UR8 ;  /* 0x00000008ff2d7e24 */ /* 0x000fe2000f8e00ff */
[----:B------:R-:W-:-:S04]  /*7a30*/  ISETP.LT.OR P2, PT, R36, 0x2, !P1 ;  /* 0x000000022400780c */ /* 0x000fc80004f41670 */
[----:B------:R-:W-:-:S04]  /*7a40*/  @!P3 IADD3 R45, P4, P5, R45, UR10, R26 ;  /* 0x0000000a2d2dbc10 */ /* 0x000fc8000fd9e01a */
[----:B-1----:R-:W-:Y:S02]  /*7a50*/  @!P3 IADD3.X R34, R49, UR9, R38, P4, P5 ;  /* 0x000000093122bc10 */ /* 0x002fe4000a7ea426 */
[----:B0-----:R-:W-:-:S05]  /*7a60*/  @!P3 IADD3 R42, P4, R45, R42, RZ ;  /* 0x0000002a2d2ab210 */ /* 0x001fca0007f9e0ff */
[----:B------:R-:W-:Y:S02]  /*7a70*/  @!P3 IMAD.X R43, R34, 0x1, R43, P4 ;  /* 0x00000001222bb824 */ /* 0x000fe400020e062b */
[----:B------:R-:W0:Y:S01]  /*7a80*/  @!P2 LDC.64 R34, c[0x0][0x5c0] ;  /* 0x00017000ff22ab82 */ /* 0x000e220000000a00 */
        /* <DEDUP_REMOVED lines=9> */
[----:B------:R-:W-:Y:S01]  /*7b20*/  IMAD.U32 R49, RZ, RZ, UR8 ;  /* 0x00000008ff317e24 */ /* 0x000fe2000f8e00ff */
[----:B------:R-:W-:-:S04]  /*7b30*/  ISETP.LT.OR P3, PT, R36, 0x9, !P0 ;  /* 0x000000092400780c */ /* 0x000fc80004761670 */
[----:B------:R-:W-:Y:S02]  /*7b40*/  @!P2 IADD3 R49, P4, P5, R49, UR10, R26 ;  /* 0x0000000a3131ac10 */ /* 0x000fe4000fd9e01a */
[----:B--2---:R-:W-:-:S04]  /*7b50*/  LOP3.LUT R40, R40, 0xff, RZ, 0xc0, !PT ;  /* 0x000000ff28287812 */ /* 0x004fc800078ec0ff */
[----:B------:R-:W-:-:S05]  /*7b60*/  F2FP.F16.E4M3.UNPACK_B R40, R40 ;  /* 0x00000028ff28723e */ /* 0x000fca00020006ff */
[----:B------:R-:W-:-:S05]  /*7b70*/  HADD2.F32 R40, -RZ, R40.H0_H0 ;  /* 0x20000028ff287230 */ /* 0x000fca0000004100 */
[----:B------:R-:W-:Y:S01]  /*7b80*/  FMUL R45, R40, UR17 ;  /* 0x00000011282d7c20 */ /* 0x000fe20008400000 */
[----:B------:R-:W-:Y:S02]  /*7b90*/  @!P2 IADD3.X R40, R51, UR9, R38, P4, P5 ;  /* 0x000000093328ac10 */ /* 0x000fe4000a7ea426 */
[----:B0-----:R-:W-:Y:S01]  /*7ba0*/  @!P2 IADD3 R42, P4, R49, R34, RZ ;  /* 0x00000022312aa210 */ /* 0x001fe20007f9e0ff */
[----:B------:R-:W-:-:S04]  /*7bb0*/  FFMA R45, R192, UR18, R45 ;  /* 0x00000012c02d7c23 */ /* 0x000fc8000800002d */
[----:B------:R-:W-:Y:S01]  /*7bc0*/  @!P2 IMAD.X R43, R40, 0x1, R35, P4 ;  /* 0x00000001282ba824 */ /* 0x000fe200020e0623 */
[----:B------:R-:W-:Y:S01]  /*7bd0*/  F2FP.SATFINITE.E4M3.F32.PACK_AB_MERGE_C R47, RZ, R45, RZ ;  /* 0x0000002dff2f723e */ /* 0x000fe200048070ff */
[----:B------:R-:W0:Y:S01]  /*7be0*/  @!P3 LDC.64 R34, c[0x0][0x5c0] ;  /* 0x00017000ff22bb82 */ /* 0x000e220000000a00 */
[----:B------:R-:W-:-:S03]  /*7bf0*/  PRMT R40, RZ, 0x7610, R40 ;  /* 0x00007610ff287816 */ /* 0x000fc60000000028 */
[----:B------:R1:W-:Y:S04]  /*7c00*/  @!P2 STG.E.U8 desc[UR30][R42.64+0x1], R47 ;  /* 0x0000012f2a00a986 */ /* 0x0003e8000c10111e */
[----:B------:R-:W2:Y:S01]  /*7c10*/  @!P3 LDG.E.U8 R40, desc[UR30][R28.64+0x8] ;  /* 0x0000081e1c28b981 */ /* 0x000ea2000c1e1100 */
[----:B------:R-:W-:Y:S02]  /*7c20*/  ISETP.LT.OR P2, PT, R36, 0xa, !P0 ;  /* 0x0000000a2400780c */ /* 0x000fe40004741670 */
[----:B0-----:R-:W-:-:S04]  /*7c30*/  @!P3 IADD3 R44, P4, P5, R26, UR8, R34 ;  /* 0x000000081a2cbc10 */ /* 0x001fc8000fd9e022 */
[----:B------:R-:W-:-:S07]  /*7c40*/  @!P3 IADD3.X R45, R38, UR7, R35, P4, P5 ;  /* 0x00000007262dbc10 */ /* 0x000fce000a7ea423 */
[----:B------:R-:W0:Y:S01]  /*7c50*/  @!P2 LDC.64 R34, c[0x0][0x5c0] ;  /* 0x00017000ff22ab82 */ /* 0x000e220000000a00 */
[----:B--2---:R-:W-:-:S04]  /*7c60*/  LOP3.LUT R40, R40, 0xff, RZ, 0xc0, !PT ;  /* 0x000000ff28287812 */ /* 0x004fc800078ec0ff */
[----:B------:R-:W-:-:S05]  /*7c70*/  F2FP.F16.E4M3.UNPACK_B R40, R40 ;  /* 0x00000028ff28723e */ /* 0x000fca00020006ff */
[----:B------:R-:W-:-:S05]  /*7c80*/  HADD2.F32 R40, -RZ, R40.H0_H0 ;  /* 0x20000028ff287230 */ /* 0x000fca0000004100 */
[----:B------:R-:W-:-:S04]  /*7c90*/  FMUL R40, R40, UR17 ;  /* 0x0000001128287c20 */ /* 0x000fc80008400000 */
[----:B------:R-:W-:-:S05]  /*7ca0*/  FFMA R40, R191, UR18, R40 ;  /* 0x00000012bf287c23 */ /* 0x000fca0008000028 */
[----:B-1----:R-:W-:Y:S02]  /*7cb0*/  F2FP.SATFINITE.E4M3.F32.PACK_AB_MERGE_C R47, RZ, R40, RZ ;  /* 0x00000028ff2f723e */ /* 0x002fe400048070ff */
[----:B------:R-:W-:-:S03]  /*7cc0*/  PRMT R40, RZ, 0x7610, R40 ;  /* 0x00007610ff287816 */ /* 0x000fc60000000028 */
[----:B------:R1:W-:Y:S04]  /*7cd0*/  @!P3 STG.E.U8 desc[UR30][R44.64+0x8], R47 ;  /* 0x0000082f2c00b986 */ /* 0x0003e8000c10111e */
[----:B------:R-:W2:Y:S01]  /*7ce0*/  @!P2 LDG.E.U8 R40, desc[UR30][R28.64+0x9] ;  /* 0x0000091e1c28a981 */ /* 0x000ea2000c1e1100 */
[----:B------:R-:W-:Y:S02]  /*7cf0*/  ISETP.LT.OR P3, PT, R36, 0x9, !P1 ;  /* 0x000000092400780c */ /* 0x000fe40004f61670 */
[----:B0-----:R-:W-:Y:S02]  /*7d00*/  @!P2 IADD3 R42, P4, P5, R26, UR8, R34 ;  /* 0x000000081a2aac10 */ /* 0x001fe4000fd9e022 */
[----:B--2---:R-:W-:-:S04]  /*7d10*/  LOP3.LUT R40, R40, 0xff, RZ, 0xc0, !PT ;  /* 0x000000ff28287812 */ /* 0x004fc800078ec0ff */
[----:B------:R-:W-:-:S05]  /*7d20*/  F2FP.F16.E4M3.UNPACK_B R40, R40 ;  /* 0x00000028ff28723e */ /* 0x000fca00020006ff */
[----:B------:R-:W-:-:S05]  /*7d30*/  HADD2.F32 R40, -RZ, R40.H0_H0 ;  /* 0x20000028ff287230 */ /* 0x000fca0000004100 */
[----:B------:R-:W-:Y:S01]  /*7d40*/  FMUL R43, R40, UR17 ;  /* 0x00000011282b7c20 */ /* 0x000fe20008400000 */
[----:B------:R-:W-:-:S03]  /*7d50*/  PRMT R40, RZ, 0x7610, R40 ;  /* 0x00007610ff287816 */ /* 0x000fc60000000028 */
[----:B------:R-:W-:Y:S01]  /*7d60*/  FFMA R190, R190, UR18, R43 ;  /* 0x00000012bebe7c23 */ /* 0x000fe2000800002b */
[----:B------:R-:W-:Y:S02]  /*7d70*/  @!P2 IADD3.X R43, R38, UR7, R35, P4, P5 ;  /* 0x00000007262bac10 */ /* 0x000fe4000a7ea423 */
[----:B------:R-:W0:Y:S02]  /*7d80*/  @!P3 LDC.64 R34, c[0x0][0x5c0] ;  /* 0x00017000ff22bb82 */ /* 0x000e240000000a00 */
[----:B-1----:R-:W-:-:S05]  /*7d90*/  F2FP.SATFINITE.E4M3.F32.PACK_AB_MERGE_C R45, RZ, R190, RZ ;  /* 0x000000beff2d723e */ /* 0x002fca00048070ff */
[----:B------:R0:W-:Y:S04]  /*7da0*/  @!P2 STG.E.U8 desc[UR30][R42.64+0x9], R45 ;  /* 0x0000092d2a00a986 */ /* 0x0001e8000c10111e */
[----:B------:R-:W2:Y:S01]  /*7db0*/  @!P3 LDG.E.U8 R40, desc[UR30][R30.64+0x8] ;  /* 0x0000081e1e28b981 */ /* 0x000ea2000c1e1100 */
[----:B------:R-:W-:Y:S01]  /*7dc0*/  IMAD.U32 R47, RZ, RZ, UR8 ;  /* 0x00000008ff2f7e24 */ /* 0x000fe2000f8e00ff */
[----:B------:R-:W-:Y:S01]  /*7dd0*/  ISETP.LT.OR P2, PT, R36, 0xa, !P1 ;  /* 0x0000000a2400780c */ /* 0x000fe20004f41670 */
[----:B------:R-:W-:-:S03]  /*7de0*/  IMAD.U32 R49, RZ, RZ, UR7 ;  /* 0x00000007ff317e24 */ /* 0x000fc6000f8e00ff */
[----:B------:R-:W-:-:S04]  /*7df0*/  @!P3 IADD3 R47, P4, P5, R47, UR10, R26 ;  /* 0x0000000a2f2fbc10 */ /* 0x000fc8000fd9e01a */
[----:B------:R-:W-:Y:S02]  /*7e00*/  @!P3 IADD3.X R44, R49, UR9, R38, P4, P5 ;  /* 0x00000009312cbc10 */ /* 0x000fe4000a7ea426 */
        /* <DEDUP_REMOVED lines=14> */
[----:B------:R-:W-:-:S09]  /*7ef0*/  @!P2 IADD3 R49, P4, P5, R49, UR10, R26 ;  /* 0x0000000a3131ac10 */ /* 0x000fd2000fd9e01a */
[----:B-1----:R-:W1:Y:S01]  /*7f00*/  @!P3 LDC.64 R42, c[0x0][0x5c0] ;  /* 0x00017000ff2abb82 */ /* 0x002e620000000a00 */
        /* <DEDUP_REMOVED lines=8> */
[----:B------:R-:W-:Y:S02]  /*7f90*/  F2FP.SATFINITE.E4M3.F32.PACK_AB_MERGE_C R45, RZ, R45, RZ ;  /* 0x0000002dff2d723e */ /* 0x000fe400048070ff */
[----:B------:R-:W-:-:S03]  /*7fa0*/  PRMT R40, RZ, 0x7610, R40 ;  /* 0x00007610ff287816 */ /* 0x000fc60000000028 */
[----:B------:R0:W-:Y:S04]  /*7fb0*/  @!P2 STG.E.U8 desc[UR30][R34.64+0x9], R45 ;  /* 0x0000092d2200a986 */ /* 0x0001e8000c10111e */
[----:B------:R-:W2:Y:S01]  /*7fc0*/  @!P3 LDG.E.U8 R40, desc[UR30][R28.64+0x10] ;  /* 0x0000101e1c28b981 */ /* 0x000ea2000c1e1100 */
[----:B------:R-:W-:Y:S02]  /*7fd0*/  ISETP.LT.OR P2, PT, R36, 0x12, !P0 ;  /* 0x000000122400780c */ /* 0x000fe40004741670 */
[----:B-1----:R-:W-:-:S04]  /*7fe0*/  @!P3 IADD3 R42, P4, P5, R26, UR8, R42 ;  /* 0x000000081a2abc10 */ /* 0x002fc8000fd9e02a */
[----:B------:R-:W-:Y:S02]  /*7ff0*/  @!P3 IADD3.X R43, R38, UR7, R43, P4, P5 ;  /* 0x00000007262bbc10 */ /* 0x000fe4000a7ea42b */
[----:B0-----:R-:W-:-:S05]  /*8000*/  PRMT R34, RZ, 0x7610, R34 ;  /* 0x00007610ff227816 */ /* 0x001fca0000000022 */
[----:B------:R-:W0:Y:S01]  /*8010*/  @!P2 LDC.64 R46, c[0x0][0x5c0] ;  /* 0x00017000ff2eab82 */ /* 0x000e220000000a00 */
[----:B--2---:R-:W-:-:S04]  /*8020*/  LOP3.LUT R40, R40, 0xff, RZ, 0xc0, !PT ;  /* 0x000000ff28287812 */ /* 0x004fc800078ec0ff */
[----:B------:R-:W-:-:S05]  /*8030*/  F2FP.F16.E4M3.UNPACK_B R40, R40 ;  /* 0x00000028ff28723e */ /* 0x000fca00020006ff */
[----:B------:R-:W-:-:S05]  /*8040*/  HADD2.F32 R40, -RZ, R40.H0_H0 ;  /* 0x20000028ff287230 */ /* 0x000fca0000004100 */
[----:B------:R-:W-:-:S04]  /*8050*/  FMUL R40, R40, UR17 ;  /* 0x0000001128287c20 */ /* 0x000fc80008400000 */
[----:B------:R-:W-:-:S05]  /*8060*/  FFMA R40, R187, UR18, R40 ;  /* 0x00000012bb287c23 */ /* 0x000fca0008000028 */
[----:B------:R-:W-:-:S05]  /*8070*/  F2FP.SATFINITE.E4M3.F32.PACK_AB_MERGE_C R45, RZ, R40, RZ ;  /* 0x00000028ff2d723e */ /* 0x000fca00048070ff */
[----:B------:R1:W-:Y:S04]  /*8080*/  @!P3 STG.E.U8 desc[UR30][R42.64+0x10], R45 ;  /* 0x0000102d2a00b986 */ /* 0x0003e8000c10111e */
[----:B------:R-:W2:Y:S01]  /*8090*/  @!P2 LDG.E.U8 R34, desc[UR30][R28.64+0x11] ;  /* 0x0000111e1c22a981 */ /* 0x000ea2000c1e1100 */
[----:B------:R-:W-:Y:S02]  /*80a0*/  ISETP.LT.OR P3, PT, R36, 0x11, !P1 ;  /* 0x000000112400780c */ /* 0x000fe40004f61670 */
[----:B------:R-:W-:Y:S02]  /*80b0*/  PRMT R40, RZ, 0x7610, R40 ;  /* 0x00007610ff287816 */ /* 0x000fe40000000028 */
[----:B--2---:R-:W-:-:S04]  /*80c0*/  LOP3.LUT R34, R34, 0xff, RZ, 0xc0, !PT ;  /* 0x000000ff22227812 */ /* 0x004fc800078ec0ff */
[----:B------:R-:W-:-:S05]  /*80d0*/  F2FP.F16.E4M3.UNPACK_B R34, R34 ;  /* 0x00000022ff22723e */ /* 0x000fca00020006ff */
[----:B------:R-:W-:-:S05]  /*80e0*/  HADD2.F32 R34, -RZ, R34.H0_H0 ;  /* 0x20000022ff227230 */ /* 0x000fca0000004100 */
[----:B------:R-:W-:Y:S01]  /*80f0*/  FMUL R35, R34, UR17 ;  /* 0x0000001122237c20 */ /* 0x000fe20008400000 */
[----:B0-----:R-:W-:-:S03]  /*8100*/  @!P2 IADD3 R34, P4, P5, R26, UR8, R46 ;  /* 0x000000081a22ac10 */ /* 0x001fc6000fd9e02e */
        /* <DEDUP_REMOVED lines=11> */
[----:B0-----:R-:W-:-:S03]  /*81c0*/  @!P3 IADD3 R34, P4, R45, R46, RZ ;  /* 0x0000002e2d22b210 */ /* 0x001fc60007f9e0ff */
[----:B------:R-:W0:Y:S02]  /*81d0*/  @!P2 LDC.64 R48, c[0x0][0x5c0] ;  /* 0x00017000ff30ab82 */ /* 0x000e240000000a00 */
[----:B------:R-:W-:Y:S01]  /*81e0*/  @!P3 IMAD.X R35, R42, 0x1, R47, P4 ;  /* 0x000000012a23b824 */ /* 0x000fe200020e062f */
        /* <DEDUP_REMOVED lines=21> */
[----:B------:R-:W-:Y:S01]  /*8340*/  PRMT R40, RZ, 0x7610, R40 ;  /* 0x00007610ff287816 */ /* 0x000fe20000000028 */
[----:B------:R-:W0:Y:S02]  /*8350*/  @!P3 LDC.64 R42, c[0x0][0x5c0] ;  /* 0x00017000ff2abb82 */ /* 0x000e240000000a00 */
[----:B------:R1:W-:Y:S04]  /*8360*/  @!P2 STG.E.U8 desc[UR30][R34.64+0x11], R45 ;  /* 0x0000112d2200a986 */ /* 0x0003e8000c10111e */
[----:B------:R-:W2:Y:S01]  /*8370*/  @!P3 LDG.E.U8 R40, desc[UR30][R28.64+0x18] ;  /* 0x0000181e1c28b981 */ /* 0x000ea2000c1e1100 */
[----:B------:R-:W-:-:S02]  /*8380*/  ISETP.LT.OR P2, PT, R36, 0x1a, !P0 ;  /* 0x0000001a2400780c */ /* 0x000fc40004741670 */
[----:B-1----:R-:W-:-:S11]  /*8390*/  PRMT R34, RZ, 0x7610, R34 ;  /* 0x00007610ff227816 */ /* 0x002fd60000000022 */
[----:B------:R-:W1:Y:S01]  /*83a0*/  @!P2 LDC.64 R46, c[0x0][0x5c0] ;  /* 0x00017000ff2eab82 */ /* 0x000e620000000a00 */
[----:B0-----:R-:W-:-:S04]  /*83b0*/  @!P3 IADD3 R42, P4, P5, R26, UR8, R42 ;  /* 0x000000081a2abc10 */ /* 0x001fc8000fd9e02a */
[----:B------:R-:W-:Y:S02]  /*83c0*/  @!P3 IADD3.X R43, R38, UR7, R43, P4, P5 ;  /* 0x00000007262bbc10 */ /* 0x000fe4000a7ea42b */
        /* <DEDUP_REMOVED lines=14> */
[----:B-1----:R-:W-:-:S03]  /*84b0*/  @!P2 IADD3 R34, P4, P5, R26, UR8, R46 ;  /* 0x000000081a22ac10 */ /* 0x002fc6000fd9e02e */
[----:B------:R-:W-:Y:S01]  /*84c0*/  FFMA R182, R182, UR18, R35 ;  /* 0x00000012b6b67c23 */ /* 0x000fe20008000023 */
[----:B------:R-:W-:Y:S02]  /*84d0*/  @!P2 IADD3.X R35, R38, UR7, R47, P4, P5 ;  /* 0x000000072623ac10 */ /* 0x000fe4000a7ea42f */
[----:B------:R-:W1:Y:S02]  /*84e0*/  @!P3 LDC.64 R46, c[0x0][0x5c0] ;  /* 0x00017000ff2ebb82 */ /* 0x000e640000000a00 */
[----:B0-----:R-:W-:-:S05]  /*84f0*/  F2FP.SATFINITE.E4M3.F32.PACK_AB_MERGE_C R43, RZ, R182, RZ ;  /* 0x000000b6ff2b723e */ /* 0x001fca00048070ff */
[----:B------:R1:W-:Y:S04]  /*8500*/  @!P2 STG.E.U8 desc[UR30][R34.64+0x19], R43 ;  /* 0x0000192b2200a986 */ /* 0x0003e8000c10111e */
[----:B------:R-:W2:Y:S01]  /*8510*/  @!P3 LDG.E.U8 R40, desc[UR30][R30.64+0x18] ;  /* 0x0000181e1e28b981 */ /* 0x000ea2000c1e1100 */
[----:B------:R-:W-:Y:S01]  /*8520*/  IMAD.U32 R45, RZ, RZ, UR8 ;  /* 0x00000008ff2d7e24 */ /* 0x000fe2000f8e00ff */
[----:B------:R-:W-:Y:S01]  /*8530*/  ISETP.LT.OR P2, PT, R36, 0x1a, !P1 ;  /* 0x0000001a2400780c */ /* 0x000fe20004f41670 */
[----:B------:R-:W-:-:S03]  /*8540*/  IMAD.U32 R49, RZ, RZ, UR7 ;  /* 0x00000007ff317e24 */ /* 0x000fc6000f8e00ff */
[----:B------:R-:W-:-:S04]  /*8550*/  @!P3 IADD3 R45, P4, P5, R45, UR10, R26 ;  /* 0x0000000a2d2dbc10 */ /* 0x000fc8000fd9e01a */
[----:B------:R-:W-:Y:S02]  /*8560*/  @!P3 IADD3.X R42, R49, UR9, R38, P4, P5 ;  /* 0x00000009312abc10 */ /* 0x000fe4000a7ea426 */
[----:B-1----:R-:W-:-:S03]  /*8570*/  @!P3 IADD3 R34, P4, R45, R46, RZ ;  /* 0x0000002e2d22b210 */ /* 0x002fc60007f9e0ff */
        /* <DEDUP_REMOVED lines=216> */
[----:B------:R2:W4:Y:S01]  /*9300*/  @!P0 LDG.E.U8 R34, desc[UR30][R28.64+0x39] ;  /* 0x0000391e1c228981 */ /* 0x000522000c1e1100 */
[----:B------:R-:W-:Y:S02]  /*9310*/  ISETP.LT.OR P2, PT, R36, 0x39, !P1 ;  /* 0x000000392400780c */ /* 0x000fe40004f41670 */
[----:B--2---:R-:W-:-:S11]  /*9320*/  PRMT R28, RZ, 0x7610, R28 ;  /* 0x00007610ff1c7816 */ /* 0x004fd6000000001c */
[----:B0-----:R-:W0:Y:S01]  /*9330*/  @!P2 LDC.64 R44, c[0x0][0x5c0] ;  /* 0x00017000ff2cab82 */ /* 0x001e220000000a00 */
[----:B----4-:R-:W-:-:S04]  /*9340*/  LOP3.LUT R34, R34, 0xff, RZ, 0xc0, !PT ;  /* 0x000000ff22227812 */ /* 0x010fc800078ec0ff */
[----:B------:R-:W-:-:S05]  /*9350*/  F2FP.F16.E4M3.UNPACK_B R34, R34 ;  /* 0x00000022ff22723e */ /* 0x000fca00020006ff */
[----:B------:R-:W-:-:S05]  /*9360*/  HADD2.F32 R34, -RZ, R34.H0_H0 ;  /* 0x20000022ff227230 */ /* 0x000fca0000004100 */
[----:B------:R-:W-:Y:S01]  /*9370*/  FMUL R35, R34, UR17 ;  /* 0x0000001122237c20 */ /* 0x000fe20008400000 */
[----:B-1----:R-:W-:-:S03]  /*9380*/  @!P0 IADD3 R34, P3, P4, R26, UR8, R46 ;  /* 0x000000081a228c10 */ /* 0x002fc6000fc7e02e */
[----:B------:R-:W-:Y:S01]  /*9390*/  FFMA R166, R166, UR18, R35 ;  /* 0x00000012a6a67c23 */ /* 0x000fe20008000023 */
[----:B------:R-:W-:-:S04]  /*93a0*/  @!P0 IADD3.X R35, R38, UR7, R47, P3, P4 ;  /* 0x0000000726238c10 */ /* 0x000fc80009fe842f */
[----:B------:R-:W-:-:S05]  /*93b0*/  F2FP.SATFINITE.E4M3.F32.PACK_AB_MERGE_C R43, RZ, R166, RZ ;  /* 0x000000a6ff2b723e */ /* 0x000fca00048070ff */
[----:B------:R1:W-:Y:S04]  /*93c0*/  @!P0 STG.E.U8 desc[UR30][R34.64+0x39], R43 ;  /* 0x0000392b22008986 */ /* 0x0003e8000c10111e */
[----:B------:R-:W2:Y:S01]  /*93d0*/  @!P2 LDG.E.U8 R28, desc[UR30][R30.64+0x38] ;  /* 0x0000381e1e1ca981 */ /* 0x000ea2000c1e1100 */
[----:B------:R-:W-:Y:S01]  /*93e0*/  IMAD.U32 R29, RZ, RZ, UR8 ;  /* 0x00000008ff1d7e24 */ /* 0x000fe2000f8e00ff */
[----:B------:R-:W-:Y:S01]  /*93f0*/  ISETP.LT.OR P1, PT, R36, 0x3a, !P1 ;  /* 0x0000003a2400780c */ /* 0x000fe20004f21670 */
[----:B------:R-:W-:-:S03]  /*9400*/  IMAD.U32 R47, RZ, RZ, UR7 ;  /* 0x00000007ff2f7e24 */ /* 0x000fc6000f8e00ff */
[----:B------:R-:W-:-:S04]  /*9410*/  @!P2 IADD3 R29, P0, P3, R29, UR10, R26 ;  /* 0x0000000a1d1dac10 */ /* 0x000fc8000fb1e01a */
[----:B-1----:R-:W-:-:S05]  /*9420*/  @!P2 IADD3.X R34, R47, UR9, R38, P0, P3 ;  /* 0x000000092f22ac10 */ /* 0x002fca00087e6426 */
[----:B------:R-:W1:Y:S01]  /*9430*/  @!P1 LDC.64 R46, c[0x0][0x5c0] ;  /* 0x00017000ff2e9b82 */ /* 0x000e620000000a00 */
[----:B--2---:R-:W-:-:S04]  /*9440*/  LOP3.LUT R28, R28, 0xff, RZ, 0xc0, !PT ;  /* 0x000000ff1c1c7812 */ /* 0x004fc800078ec0ff */
[----:B------:R-:W-:-:S05]  /*9450*/  F2FP.F16.E4M3.UNPACK_B R28, R28 ;  /* 0x0000001cff1c723e */ /* 0x000fca00020006ff */
[----:B------:R-:W-:-:S05]  /*9460*/  HADD2.F32 R28, -RZ, R28.H0_H0 ;  /* 0x2000001cff1c7230 */ /* 0x000fca0000004100 */
[----:B------:R-:W-:Y:S01]  /*9470*/  FMUL R40, R28, UR17 ;  /* 0x000000111c287c20 */ /* 0x000fe20008400000 */
[----:B0-----:R-:W-:-:S03]  /*9480*/  @!P2 IADD3 R28, P4, R29, R44, RZ ;  /* 0x0000002c1d1ca210 */ /* 0x001fc60007f9e0ff */
[----:B------:R-:W-:Y:S02]  /*9490*/  FFMA R40, R165, UR18, R40 ;  /* 0x00000012a5287c23 */ /* 0x000fe40008000028 */
[----:B------:R-:W-:Y:S01]  /*94a0*/  @!P2 IMAD.X R29, R34, 0x1, R45, P4 ;  /* 0x00000001221da824 */ /* 0x000fe200020e062d */
[----:B------:R-:W-:Y:S02]  /*94b0*/  PRMT R34, RZ, 0x7610, R34 ;  /* 0x00007610ff227816 */ /* 0x000fe40000000022 */
[----:B------:R-:W-:-:S05]  /*94c0*/  F2FP.SATFINITE.E4M3.F32.PACK_AB_MERGE_C R45, RZ, R40, RZ ;  /* 0x00000028ff2d723e */ /* 0x000fca00048070ff */
[----:B------:R0:W-:Y:S04]  /*94d0*/  @!P2 STG.E.U8 desc[UR30][R28.64+0x38], R45 ;  /* 0x0000382d1c00a986 */ /* 0x0001e8000c10111e */
[----:B------:R2:W4:Y:S01]  /*94e0*/  @!P1 LDG.E.U8 R34, desc[UR30][R30.64+0x39] ;  /* 0x0000391e1e229981 */ /* 0x000522000c1e1100 */
[----:B------:R-:W-:Y:S01]  /*94f0*/  IADD3 R43, P0, R39, 0x100, RZ ;  /* 0x00000100272b7810 */ /* 0x000fe20007f1e0ff */
[----:B------:R-:W-:-:S04]  /*9500*/  IMAD.U32 R49, RZ, RZ, UR8 ;  /* 0x00000008ff317e24 */ /* 0x000fc8000f8e00ff */
[----:B0-----:R-:W-:-:S04]  /*9510*/  IMAD.WIDE.U32 R28, R43, UR20, R32 ;  /* 0x000000142b1c7c25 */ /* 0x001fc8000f8e0020 */
[----:B--2---:R-:W-:Y:S01]  /*9520*/  IMAD.U32 R31, RZ, RZ, UR7 ;  /* 0x00000007ff1f7e24 */ /* 0x004fe2000f8e00ff */
[----:B----4-:R-:W-:-:S04]  /*9530*/  LOP3.LUT R34, R34, 0xff, RZ, 0xc0, !PT ;  /* 0x000000ff22227812 */ /* 0x010fc800078ec0ff */
[----:B------:R-:W-:-:S05]  /*9540*/  F2FP.F16.E4M3.UNPACK_B R34, R34 ;  /* 0x00000022ff22723e */ /* 0x000fca00020006ff */
[----:B------:R-:W-:-:S05]  /*9550*/  HADD2.F32 R34, -RZ, R34.H0_H0 ;  /* 0x20000022ff227230 */ /* 0x000fca0000004100 */
[----:B------:R-:W-:Y:S01]  /*9560*/  FMUL R35, R34, UR17 ;  /* 0x0000001122237c20 */ /* 0x000fe20008400000 */
[----:B------:R-:W-:Y:S01]  /*9570*/  IMAD.X R34, RZ, RZ, R41, P0 ;  /* 0x000000ffff227224 */ /* 0x000fe200000e0629 */
[----:B------:R-:W-:Y:S02]  /*9580*/  ISETP.GE.AND P0, PT, R37, 0x101, PT ;  /* 0x000001012500780c */ /* 0x000fe40003f06270 */
[----:B------:R-:W-:Y:S01]  /*9590*/  FFMA R164, R164, UR18, R35 ;  /* 0x00000012a4a47c23 */ /* 0x000fe20008000023 */
[----:B------:R-:W-:Y:S01]  /*95a0*/  @!P1 IADD3 R35, P4, P5, R49, UR10, R26 ;  /* 0x0000000a31239c10 */ /* 0x000fe2000fd9e01a */
[----:B------:R-:W-:Y:S01]  /*95b0*/  IMAD R30, R34, UR20, RZ ;  /* 0x00000014221e7c24 */ /* 0x000fe2000f8e02ff */
[----:B------:R-:W-:Y:S02]  /*95c0*/  ISETP.LT.OR P2, PT, R36, 0x1, !P0 ;  /* 0x000000012400780c */ /* 0x000fe40004741670 */
[----:B-1----:R-:W-:Y:S01]  /*95d0*/  @!P1 IADD3 R34, P3, R35, R46, RZ ;  /* 0x0000002e23229210 */ /* 0x002fe20007f7e0ff */
[----:B------:R-:W-:Y:S01]  /*95e0*/  IMAD R43, R43, UR21, R30 ;  /* 0x000000152b2b7c24 */ /* 0x000fe2000f8e021e */
[----:B------:R-:W-:-:S02]  /*95f0*/  @!P1 IADD3.X R40, R31, UR9, R38, P4, P5 ;  /* 0x000000091f289c10 */ /* 0x000fc4000a7ea426 */
[----:B------:R-:W-:Y:S02]  /*9600*/  IADD3 R28, P4, R28, UR22, RZ ;  /* 0x000000161c1c7c10 */ /* 0x000fe4000ff9e0ff */
[----:B------:R-:W-:Y:S01]  /*9610*/  F2FP.SATFINITE.E4M3.F32.PACK_AB_MERGE_C R45, RZ, R164, RZ ;  /* 0x000000a4ff2d723e */ /* 0x000fe200048070ff */
[----:B------:R-:W-:Y:S01]  /*9620*/  @!P1 IMAD.X R35, R40, 0x1, R47, P3 ;  /* 0x0000000128239824 */ /* 0x000fe200018e062f */
[----:B------:R-:W-:Y:S02]  /*9630*/  PRMT R30, RZ, 0x7610, R30 ;  /* 0x00007610ff1e7816 */ /* 0x000fe4000000001e */
[----:B------:R-:W-:Y:S02]  /*9640*/  IADD3.X R29, R29, UR23, R43, P4, !PT ;  /* 0x000000171d1d7c10 */ /* 0x000fe4000a7fe42b */
[----:B------:R0:W-:Y:S01]  /*9650*/  @!P1 STG.E.U8 desc[UR30][R34.64+0x39], R45 ;  /* 0x0000392d22009986 */ /* 0x0001e2000c10111e */
[----:B------:R-:W1:Y:S03]  /*9660*/  @!P2 LDC.64 R42, c[0x0][0x5c0] ;  /* 0x00017000ff2aab82 */ /* 0x000e660000000a00 */
[----:B------:R-:W2:Y:S01]  /*9670*/  @!P2 LDG.E.U8 R30, desc[UR30][R28.64] ;  /* 0x0000001e1c1ea981 */ /* 0x000ea2000c1e1100 */
[----:B------:R-:W-:-:S02]  /*9680*/  ISETP.LT.OR P3, PT, R36, 0x2, !P0 ;  /* 0x000000022400780c */ /* 0x000fc40004761670 */
[----:B0-----:R-:W-:-:S11]  /*9690*/  PRMT R34, RZ, 0x7610, R34 ;  /* 0x00007610ff227816 */ /* 0x001fd60000000022 */
[----:B------:R-:W0:Y:S01]  /*96a0*/  @!P3 LDC.64 R46, c[0x0][0x5c0] ;  /* 0x00017000ff2ebb82 */ /* 0x000e220000000a00 */
[----:B--2---:R-:W-:-:S04]  /*96b0*/  LOP3.LUT R30, R30, 0xff, RZ, 0xc0, !PT ;  /* 0x000000ff1e1e7812 */ /* 0x004fc800078ec0ff */
        /* <DEDUP_REMOVED lines=9> */
[----:B------:R-:W-:-:S05]  /*9750*/  IADD3 R43, P1, R39, 0x108, RZ ;  /* 0x00000108272b7810 */ /* 0x000fca0007f3e0ff */
[----:B------:R-:W-:Y:S01]  /*9760*/  IMAD.X R40, RZ, RZ, R41, P1 ;  /* 0x000000ffff287224 */ /* 0x000fe200008e0629 */
[----:B------:R-:W-:Y:S01]  /*9770*/  ISETP.GE.AND P1, PT, R37, 0x109, PT ;  /* 0x000001092500780c */ /* 0x000fe20003f26270 */
[----:B-1----:R-:W-:-:S03]  /*9780*/  IMAD.WIDE.U32 R30, R43, UR20, R32 ;  /* 0x000000142b1e7c25 */ /* 0x002fc6000f8e0020 */
[----:B------:R-:W-:Y:S01]  /*9790*/  ISETP.LT.OR P2, PT, R36, 0x1, !P1 ;  /* 0x000000012400780c */ /* 0x000fe20004f41670 */
[----:B------:R-:W-:-:S04]  /*97a0*/  IMAD R40, R40, UR20, RZ ;  /* 0x0000001428287c24 */ /* 0x000fc8000f8e02ff */
[--C-:B------:R-:W-:Y:S01]  /*97b0*/  IMAD R43, R43, UR21, R40.reuse ;  /* 0x000000152b2b7c24 */ /* 0x100fe2000f8e0228 */
[----:B------:R-:W-:Y:S02]  /*97c0*/  PRMT R40, RZ, 0x7610, R40 ;  /* 0x00007610ff287816 */ /* 0x000fe40000000028 */
[----:B--2---:R-:W-:-:S04]  /*97d0*/  LOP3.LUT R34, R34, 0xff, RZ, 0xc0, !PT ;  /* 0x000000ff22227812 */ /* 0x004fc800078ec0ff */
[----:B------:R-:W-:-:S05]  /*97e0*/  F2FP.F16.E4M3.UNPACK_B R34, R34 ;  /* 0x00000022ff22723e */ /* 0x000fca00020006ff */
[----:B------:R-:W-:Y:S01]  /*97f0*/  HADD2.F32 R35, -RZ, R34.H0_H0 ;  /* 0x20000022ff237230 */ /* 0x000fe20000004100 */
[----:B0-----:R-:W-:-:S04]  /*9800*/  @!P3 IADD3 R34, P4, P5, R26, UR12, R46 ;  /* 0x0000000c1a22bc10 */ /* 0x001fc8000fd9e02e */
[----:B------:R-:W-:-:S04]  /*9810*/  FMUL R35, R35, UR17 ;  /* 0x0000001123237c20 */ /* 0x000fc80008400000 */
[----:B------:R-:W-:Y:S01]  /*9820*/  FFMA R162, R162, UR18, R35 ;  /* 0x00000012a2a27c23 */ /* 0x000fe20008000023 */
[----:B------:R-:W-:Y:S02]  /*9830*/  @!P3 IADD3.X R35, R38, UR11, R47, P4, P5 ;  /* 0x0000000b2623bc10 */ /* 0x000fe4000a7ea42f */
[----:B------:R-:W-:Y:S01]  /*9840*/  IADD3 R30, P4, R30, UR22, RZ ;  /* 0x000000161e1e7c10 */ /* 0x000fe2000ff9e0ff */
[----:B------:R-:W0:Y:S01]  /*9850*/  @!P2 LDC.64 R46, c[0x0][0x5c0] ;  /* 0x00017000ff2eab82 */ /* 0x000e220000000a00 */
[----:B------:R-:W-:Y:S02]  /*9860*/  F2FP.SATFINITE.E4M3.F32.PACK_AB_MERGE_C R45, RZ, R162, RZ ;  /* 0x000000a2ff2d723e */ /* 0x000fe400048070ff */
[----:B------:R-:W-:-:S03]  /*9870*/  IADD3.X R31, R31, UR23, R43, P4, !PT ;  /* 0x000000171f1f7c10 */ /* 0x000fc6000a7fe42b */
        /* <DEDUP_REMOVED lines=20> */
[----:B------:R-:W-:Y:S01]  /*99c0*/  ISETP.LT.OR P2, PT, R36, 0x9, !P0 ;  /* 0x000000092400780c */ /* 0x000fe20004741670 */
[----:B------:R-:W-:-:S03]  /*99d0*/  IMAD.U32 R51, RZ, RZ, UR11 ;  /* 0x0000000bff337e24 */ /* 0x000fc6000f8e00ff */
        /* <DEDUP_REMOVED lines=132> */
[----:B------:R-:W-:-:S13]  /*a220*/  ISETP.LT.OR P3, PT, R36, 0x1a, !P0 ;  /* 0x0000001a2400780c */ /* 0x000fda0004761670 */
[----:B-1----:R-:W1:Y:S01]  /*a230*/  @!P3 LDC.64 R34, c[0x0][0x5c0] ;  /* 0x00017000ff22bb82 */ /* 0x002e620000000a00 */
[----:B0-----:R-:W-:-:S04]  /*a240*/  @!P2 IADD3 R42, P4, P5, R26, UR12, R42 ;  /* 0x0000000c1a2aac10 */ /* 0x001fc8000fd9e02a */
[----:B------:R-:W-:Y:S02]  /*a250*/  @!P2 IADD3.X R43, R38, UR11, R43, P4, P5 ;  /* 0x0000000b262bac10 */ /* 0x000fe4000a7ea42b */
[----:B--2---:R-:W-:-:S04]  /*a260*/  LOP3.LUT R40, R40, 0xff, RZ, 0xc0, !PT ;  /* 0x000000ff28287812 */ /* 0x004fc800078ec0ff */
[----:B------:R-:W-:-:S05]  /*a270*/  F2FP.F16.E4M3.UNPACK_B R40, R40 ;  /* 0x00000028ff28723e */ /* 0x000fca00020006ff */
[----:B------:R-:W-:-:S05]  /*a280*/  HADD2.F32 R40, -RZ, R40.H0_H0 ;  /* 0x20000028ff287230 */ /* 0x000fca0000004100 */
[----:B------:R-:W-:-:S04]  /*a290*/  FMUL R40, R40, UR17 ;  /* 0x0000001128287c20 */ /* 0x000fc80008400000 */
[----:B------:R-:W-:Y:S01]  /*a2a0*/  FFMA R40, R23, UR18, R40 ;  /* 0x0000001217287c23 */ /* 0x000fe20008000028 */
[----:B------:R-:W-:-:S04]  /*a2b0*/  PRMT R23, RZ, 0x7610, R23 ;  /* 0x00007610ff177816 */ /* 0x000fc80000000017 */
[----:B------:R-:W-:-:S05]  /*a2c0*/  F2FP.SATFINITE.E4M3.F32.PACK_AB_MERGE_C R45, RZ, R40, RZ ;  /* 0x00000028ff2d723e */ /* 0x000fca00048070ff */
[----:B------:R0:W-:Y:S04]  /*a2d0*/  @!P2 STG.E.U8 desc[UR30][R42.64+0x18], R45 ;  /* 0x0000182d2a00a986 */ /* 0x0001e8000c10111e */
[----:B------:R-:W2:Y:S01]  /*a2e0*/  @!P3 LDG.E.U8 R23, desc[UR30][R28.64+0x19] ;  /* 0x0000191e1c17b981 */ /* 0x000ea2000c1e1100 */
[----:B------:R-:W-:Y:S02]  /*a2f0*/  ISETP.LT.OR P2, PT, R36, 0x19, !P1 ;  /* 0x000000192400780c */ /* 0x000fe40004f41670 */
[----:B-1----:R-:W-:-:S04]  /*a300*/  @!P3 IADD3 R34, P4, P5, R26, UR12, R34 ;  /* 0x0000000c1a22bc10 */ /* 0x002fc8000fd9e022 */
[----:B------:R-:W-:-:S07]  /*a310*/  @!P3 IADD3.X R35, R38, UR11, R35, P4, P5 ;  /* 0x0000000b2623bc10 */ /* 0x000fce000a7ea423 */
[----:B0-----:R-:W0:Y:S01]  /*a320*/  @!P2 LDC.64 R44, c[0x0][0x5c0] ;  /* 0x00017000ff2cab82 */ /* 0x001e220000000a00 */
        /* <DEDUP_REMOVED lines=9> */
[----:B------:R-:W-:Y:S01]  /*a3c0*/  IMAD.U32 R43, RZ, RZ, UR12 ;  /* 0x0000000cff2b7e24 */ /* 0x000fe2000f8e00ff */
[----:B------:R-:W-:Y:S01]  /*a3d0*/  ISETP.LT.OR P3, PT, R36, 0x1a, !P1 ;  /* 0x0000001a2400780c */ /* 0x000fe20004f61670 */
[----:B------:R-:W-:-:S03]  /*a3e0*/  IMAD.U32 R47, RZ, RZ, UR11 ;  /* 0x0000000bff2f7e24 */ /* 0x000fc6000f8e00ff */
[----:B------:R-:W-:-:S04]  /*a3f0*/  @!P2 IADD3 R43, P4, P5, R43, UR10, R26 ;  /* 0x0000000a2b2bac10 */ /* 0x000fc8000fd9e01a */
[----:B-1----:R-:W-:Y:S02]  /*a400*/  @!P2 IADD3.X R34, R47, UR9, R38, P4, P5 ;  /* 0x000000092f22ac10 */ /* 0x002fe4000a7ea426 */
[----:B--2---:R-:W-:-:S04]  /*a410*/  LOP3.LUT R22, R22, 0xff, RZ, 0xc0, !PT ;  /* 0x000000ff16167812 */ /* 0x004fc800078ec0ff */
[----:B------:R-:W-:-:S05]  /*a420*/  F2FP.F16.E4M3.UNPACK_B R22, R22 ;  /* 0x00000016ff16723e */ /* 0x000fca00020006ff */
[----:B------:R-:W-:-:S05]  /*a430*/  HADD2.F32 R22, -RZ, R22.H0_H0 ;  /* 0x20000016ff167230 */ /* 0x000fca0000004100 */
[----:B------:R-:W-:Y:S01]  /*a440*/  FMUL R40, R22, UR17 ;  /* 0x0000001116287c20 */ /* 0x000fe20008400000 */
[----:B0-----:R-:W-:-:S03]  /*a450*/  @!P2 IADD3 R22, P4, R43, R44, RZ ;  /* 0x0000002c2b16a210 */ /* 0x001fc60007f9e0ff */
[----:B------:R-:W-:Y:S01]  /*a460*/  FFMA R40, R21, UR18, R40 ;  /* 0x0000001215287c23 */ /* 0x000fe20008000028 */
[----:B------:R-:W-:Y:S01]  /*a470*/  PRMT R21, RZ, 0x7610, R21 ;  /* 0x00007610ff157816 */ /* 0x000fe20000000015 */
[----:B------:R-:W-:Y:S02]  /*a480*/  @!P2 IMAD.X R23, R34, 0x1, R45, P4 ;  /* 0x000000012217a824 */ /* 0x000fe400020e062d */
[----:B------:R-:W0:Y:S01]  /*a490*/  @!P3 LDC.64 R44, c[0x0][0x5c0] ;  /* 0x00017000ff2cbb82 */ /* 0x000e220000000a00 */
[----:B------:R-:W-:-:S05]  /*a4a0*/  F2FP.SATFINITE.E4M3.F32.PACK_AB_MERGE_C R35, RZ, R40, RZ ;  /* 0x00000028ff23723e */ /* 0x000fca00048070ff */
[----:B------:R0:W-:Y:S04]  /*a4b0*/  @!P2 STG.E.U8 desc[UR30][R22.64+0x18], R35 ;  /* 0x000018231600a986 */ /* 0x0001e8000c10111e */
[----:B------:R-:W2:Y:S01]  /*a4c0*/  @!P3 LDG.E.U8 R21, desc[UR30][R30.64+0x19] ;  /* 0x0000191e1e15b981 */ /* 0x000ea2000c1e1100 */
[----:B------:R-:W-:Y:S01]  /*a4d0*/  IMAD.U32 R43, RZ, RZ, UR12 ;  /* 0x0000000cff2b7e24 */ /* 0x000fe2000f8e00ff */
[----:B------:R-:W-:-:S04]  /*a4e0*/  ISETP.LT.OR P2, PT, R36, 0x21, !P0 ;  /* 0x000000212400780c */ /* 0x000fc80004741670 */
        /* <DEDUP_REMOVED lines=14> */
[----:B------:R-:W-:-:S13]  /*a5d0*/  ISETP.LT.OR P3, PT, R36, 0x22, !P0 ;  /* 0x000000222400780c */ /* 0x000fda0004761670 */
[----:B-1----:R-:W1:Y:S01]  /*a5e0*/  @!P3 LDC.64 R22, c[0x0][0x5c0] ;  /* 0x00017000ff16bb82 */ /* 0x002e620000000a00 */
[----:B--2---:R-:W-:-:S04]  /*a5f0*/  LOP3.LUT R20, R20, 0xff, RZ, 0xc0, !PT ;  /* 0x000000ff14147812 */ /* 0x004fc800078ec0ff */
[----:B------:R-:W-:-:S05]  /*a600*/  F2FP.F16.E4M3.UNPACK_B R20, R20 ;  /* 0x00000014ff14723e */ /* 0x000fca00020006ff */
[----:B------:R-:W-:-:S05]  /*a610*/  HADD2.F32 R20, -RZ, R20.H0_H0 ;  /* 0x20000014ff147230 */ /* 0x000fca0000004100 */
[----:B------:R-:W-:Y:S01]  /*a620*/  FMUL R34, R20, UR17 ;  /* 0x0000001114227c20 */ /* 0x000fe20008400000 */
[----:B0-----:R-:W-:-:S03]  /*a630*/  @!P2 IADD3 R20, P4, P5, R26, UR12, R42 ;  /* 0x0000000c1a14ac10 */ /* 0x001fc6000fd9e02a */
[----:B------:R-:W-:Y:S01]  /*a640*/  FFMA R34, R19, UR18, R34 ;  /* 0x0000001213227c23 */ /* 0x000fe20008000022 */
[----:B------:R-:W-:Y:S02]  /*a650*/  @!P2 IADD3.X R21, R38, UR11, R43, P4, P5 ;  /* 0x0000000b2615ac10 */ /* 0x000fe4000a7ea42b */
[----:B------:R-:W-:Y:S02]  /*a660*/  PRMT R19, RZ, 0x7610, R19 ;  /* 0x00007610ff137816 */ /* 0x000fe40000000013 */
        /* <DEDUP_REMOVED lines=210> */
[----:B------:R-:W-:Y:S01]  /*b390*/  IADD3 R9, P0, R39, 0x180, RZ ;  /* 0x0000018027097810 */ /* 0x000fe20007f1e0ff */
[----:B------:R-:W-:-:S04]  /*b3a0*/  IMAD.U32 R15, RZ, RZ, UR12 ;  /* 0x0000000cff0f7e24 */ /* 0x000fc8000f8e00ff */
[----:B------:R-:W-:Y:S01]  /*b3b0*/  IMAD.X R8, RZ, RZ, R41, P0 ;  /* 0x000000ffff087224 */ /* 0x000fe200000e0629 */
[----:B------:R-:W-:Y:S01]  /*b3c0*/  ISETP.GE.AND P0, PT, R37, 0x181, PT ;  /* 0x000001812500780c */ /* 0x000fe20003f06270 */
[----:B-1----:R-:W-:Y:S01]  /*b3d0*/  IMAD.U32 R11, RZ, RZ, UR11 ;  /* 0x0000000bff0b7e24 */ /* 0x002fe2000f8e00ff */
[----:B------:R-:W-:Y:S01]  /*b3e0*/  @!P1 IADD3 R7, P4, P5, R15, UR10, R26 ;  /* 0x0000000a0f079c10 */ /* 0x000fe2000fd9e01a */
[----:B------:R-:W-:Y:S01]  /*b3f0*/  IMAD R6, R8, UR20, RZ ;  /* 0x0000001408067c24 */ /* 0x000fe2000f8e02ff */
[----:B------:R-:W-:Y:S02]  /*b400*/  ISETP.LT.OR P2, PT, R36, 0x1, !P0 ;  /* 0x000000012400780c */ /* 0x000fe40004741670 */
[----:B0-----:R-:W-:Y:S01]  /*b410*/  @!P1 IADD3 R8, P3, R7, R12, RZ ;  /* 0x0000000c07089210 */ /* 0x001fe20007f7e0ff */
[----:B------:R-:W-:Y:S01]  /*b420*/  IMAD R7, R9, UR21, R6 ;  /* 0x0000001509077c24 */ /* 0x000fe2000f8e0206 */
[----:B------:R-:W-:Y:S02]  /*b430*/  @!P1 IADD3.X R12, R11, UR9, R38, P4, P5 ;  /* 0x000000090b0c9c10 */ /* 0x000fe4000a7ea426 */
[----:B------:R-:W-:-:S02]  /*b440*/  PRMT R6, RZ, 0x7610, R6 ;  /* 0x00007610ff067816 */ /* 0x000fc40000000006 */
[----:B--2---:R-:W-:-:S04]  /*b450*/  LOP3.LUT R5, R5, 0xff, RZ, 0xc0, !PT ;  /* 0x000000ff05057812 */ /* 0x004fc800078ec0ff */
[----:B------:R-:W-:-:S05]  /*b460*/  F2FP.F16.E4M3.UNPACK_B R5, R5 ;  /* 0x00000005ff05723e */ /* 0x000fca00020006ff */
[----:B------:R-:W-:-:S05]  /*b470*/  HADD2.F32 R5, -RZ, R5.H0_H0 ;  /* 0x20000005ff057230 */ /* 0x000fca0000004100 */
[----:B------:R-:W-:-:S04]  /*b480*/  FMUL R5, R5, UR17 ;  /* 0x0000001105057c20 */ /* 0x000fc80008400000 */
[----:B------:R-:W-:Y:S01]  /*b490*/  FFMA R10, R4, UR18, R5 ;  /* 0x00000012040a7c23 */ /* 0x000fe20008000005 */
[----:B------:R-:W-:-:S04]  /*b4a0*/  IMAD.WIDE.U32 R4, R9, UR20, R32 ;  /* 0x0000001409047c25 */ /* 0x000fc8000f8e0020 */
[----:B------:R-:W-:Y:S01]  /*b4b0*/  @!P1 IMAD.X R9, R12, 0x1, R13, P3 ;  /* 0x000000010c099824 */ /* 0x000fe200018e060d */
[----:B------:R-:W-:Y:S01]  /*b4c0*/  IADD3 R4, P4, R4, UR22, RZ ;  /* 0x0000001604047c10 */ /* 0x000fe2000ff9e0ff */
[----:B------:R-:W0:Y:S01]  /*b4d0*/  @!P2 LDC.64 R12, c[0x0][0x5c0] ;  /* 0x00017000ff0cab82 */ /* 0x000e220000000a00 */
[----:B------:R-:W-:Y:S02]  /*b4e0*/  F2FP.SATFINITE.E4M3.F32.PACK_AB_MERGE_C R11, RZ, R10, RZ ;  /* 0x0000000aff0b723e */ /* 0x000fe400048070ff */
[----:B------:R-:W-:-:S03]  /*b4f0*/  IADD3.X R5, R5, UR23, R7, P4, !PT ;  /* 0x0000001705057c10 */ /* 0x000fc6000a7fe407 */
[----:B------:R1:W-:Y:S04]  /*b500*/  @!P1 STG.E.U8 desc[UR30][R8.64+0x39], R11 ;  /* 0x0000390b08009986 */ /* 0x0003e8000c10111e */
[----:B------:R-:W2:Y:S01]  /*b510*/  @!P2 LDG.E.U8 R6, desc[UR30][R4.64] ;  /* 0x0000001e0406a981 */ /* 0x000ea2000c1e1100 */
[----:B------:R-:W-:Y:S01]  /*b520*/  @!P2 IMAD.MOV.U32 R7, RZ, RZ, R38 ;  /* 0x000000ffff07a224 */ /* 0x000fe200078e0026 */
[----:B------:R-:W-:Y:S02]  /*b530*/  ISETP.LT.OR P3, PT, R36, 0x2, !P0 ;  /* 0x000000022400780c */ /* 0x000fe40004761670 */
[----:B--2---:R-:W-:-:S04]  /*b540*/  LOP3.LUT R6, R6, 0xff, RZ, 0xc0, !PT ;  /* 0x000000ff06067812 */ /* 0x004fc800078ec0ff */
[----:B------:R-:W-:-:S05]  /*b550*/  F2FP.F16.E4M3.UNPACK_B R6, R6 ;  /* 0x00000006ff06723e */ /* 0x000fca00020006ff */
[----:B------:R-:W-:-:S05]  /*b560*/  HADD2.F32 R6, -RZ, R6.H0_H0 ;  /* 0x20000006ff067230 */ /* 0x000fca0000004100 */
[----:B------:R-:W-:Y:S01]  /*b570*/  FMUL R10, R6, UR17 ;  /* 0x00000011060a7c20 */ /* 0x000fe20008400000 */
[----:B------:R-:W-:-:S03]  /*b580*/  @!P2 IMAD.MOV.U32 R6, RZ, RZ, R26 ;  /* 0x000000ffff06a224 */ /* 0x000fc600078e001a */
[----:B-----5:R-:W-:Y:S01]  /*b590*/  FFMA R10, R3, UR18, R10 ;  /* 0x00000012030a7c23 */ /* 0x020fe2000800000a */
[----:B------:R-:W-:-:S04]  /*b5a0*/  @!P2 IMAD.WIDE.U32 R6, R24, 0x180, R6 ;  /* 0x000001801806a825 */ /* 0x000fc800078e0006 */
[----:B------:R-:W-:Y:S01]  /*b5b0*/  @!P2 IMAD R3, R25, 0x180, RZ ;  /* 0x000001801903a824 */ /* 0x000fe200078e02ff */
[----:B0-----:R-:W-:Y:S02]  /*b5c0*/  @!P2 IADD3 R6, P1, R6, R12, RZ ;  /* 0x0000000c0606a210 */ /* 0x001fe40007f3e0ff */
[----:B-1----:R-:W-:Y:S02]  /*b5d0*/  F2FP.SATFINITE.E4M3.F32.PACK_AB_MERGE_C R9, RZ, R10, RZ ;  /* 0x0000000aff09723e */ /* 0x002fe400048070ff */
[--C-:B------:R-:W-:Y:S02]  /*b5e0*/  @!P2 IADD3.X R7, R13, R7, R3.reuse, P1, !PT ;  /* 0x000000070d07a210 */ /* 0x100fe40000ffe403 */
[----:B------:R-:W-:Y:S01]  /*b5f0*/  PRMT R3, RZ, 0x7610, R3 ;  /* 0x00007610ff037816 */ /* 0x000fe20000000003 */
[----:B------:R-:W0:Y:S02]  /*b600*/  @!P3 LDC.64 R12, c[0x0][0x5c0] ;  /* 0x00017000ff0cbb82 */ /* 0x000e240000000a00 */
[----:B------:R1:W-:Y:S04]  /*b610*/  @!P2 STG.E.U8 desc[UR30][R6.64], R9 ;  /* 0x000000090600a986 */ /* 0x0003e8000c10111e */
[----:B------:R-:W2:Y:S01]  /*b620*/  @!P3 LDG.E.U8 R3, desc[UR30][R4.64+0x1] ;  /* 0x0000011e0403b981 */ /* 0x000ea2000c1e1100 */
[----:B------:R-:W-:-:S05]  /*b630*/  IADD3 R39, P1, R39, 0x188, RZ ;  /* 0x0000018827277810 */ /* 0x000fca0007f3e0ff */
[----:B------:R-:W-:Y:S01]  /*b640*/  IMAD.X R40, RZ, RZ, R41, P1 ;  /* 0x000000ffff287224 */ /* 0x000fe200008e0629 */
[----:B------:R-:W-:Y:S01]  /*b650*/  ISETP.GE.AND P1, PT, R37, 0x189, PT ;  /* 0x000001892500780c */ /* 0x000fe20003f26270 */
[----:B------:R-:W-:-:S03]  /*b660*/  IMAD.WIDE.U32 R32, R39, UR20, R32 ;  /* 0x0000001427207c25 */ /* 0x000fc6000f8e0020 */
[----:B------:R-:W-:Y:S01]  /*b670*/  ISETP.LT.OR P2, PT, R36, 0x1, !P1 ;  /* 0x000000012400780c */ /* 0x000fe20004f41670 */
[----:B------:R-:W-:Y:S02]  /*b680*/  IMAD R40, R40, UR20, RZ ;  /* 0x0000001428287c24 */ /* 0x000fe4000f8e02ff */
[----:B-1----:R-:W-:Y:S02]  /*b690*/  @!P3 IMAD R6, R25, 0x180, RZ ;  /* 0x000001801906b824 */ /* 0x002fe400078e02ff */
[----:B------:R-:W-:Y:S01]  /*b6a0*/  IMAD R39, R39, UR21, R40 ;  /* 0x0000001527277c24 */ /* 0x000fe2000f8e0228 */
[----:B--2---:R-:W-:-:S04]  /*b6b0*/  LOP3.LUT R3, R3, 0xff, RZ, 0xc0, !PT ;  /* 0x000000ff03037812 */ /* 0x004fc800078ec0ff */
[----:B------:R-:W-:-:S05]  /*b6c0*/  F2FP.F16.E4M3.UNPACK_B R3, R3 ;  /* 0x00000003ff03723e */ /* 0x000fca00020006ff */
[----:B------:R-:W-:-:S05]  /*b6d0*/  HADD2.F32 R3, -RZ, R3.H0_H0 ;  /* 0x20000003ff037230 */ /* 0x000fca0000004100 */
[----:B------:R-:W-:-:S04]  /*b6e0*/  FMUL R3, R3, UR17 ;  /* 0x0000001103037c20 */ /* 0x000fc80008400000 */
[----:B------:R-:W-:Y:S01]  /*b6f0*/  FFMA R10, R2, UR18, R3 ;  /* 0x00000012020a7c23 */ /* 0x000fe20008000003 */
[----:B------:R-:W-:Y:S02]  /*b700*/  @!P3 IMAD.MOV.U32 R2, RZ, RZ, R26 ;  /* 0x000000ffff02b224 */ /* 0x000fe400078e001a */
[----:B------:R-:W-:Y:S02]  /*b710*/  @!P3 IMAD.MOV.U32 R3, RZ, RZ, R38 ;  /* 0x000000ffff03b224 */ /* 0x000fe400078e0026 */
[----:B------:R-:W-:Y:S01]  /*b720*/  F2FP.SATFINITE.E4M3.F32.PACK_AB_MERGE_C R11, RZ, R10, RZ ;  /* 0x0000000aff0b723e */ /* 0x000fe200048070ff */
[----:B------:R-:W-:-:S03]  /*b730*/  @!P3 IMAD.WIDE.U32 R2, R24, 0x180, R2 ;  /* 0x000001801802b825 */ /* 0x000fc600078e0002 */
[----:B0-----:R-:W-:Y:S02]  /*b740*/  @!P3 IADD3 R8, P5, R2, R12, RZ ;  /* 0x0000000c0208b210 */ /* 0x001fe40007fbe0ff */
[----:B------:R-:W-:Y:S02]  /*b750*/  IADD3 R2, P4, R32, UR22, RZ ;  /* 0x0000001620027c10 */ /* 0x000fe4000ff9e0ff */
[--C-:B------:R-:W-:Y:S02]  /*b760*/  @!P3 IADD3.X R9, R13, R3, R6.reuse, P5, !PT ;  /* 0x000000030d09b210 */ /* 0x100fe40002ffe406 */
[----:B------:R-:W-:Y:S01]  /*b770*/  PRMT R6, RZ, 0x7610, R6 ;  /* 0x00007610ff067816 */ /* 0x000fe20000000006 */
[----:B------:R-:W0:Y:S01]  /*b780*/  @!P2 LDC.64 R12, c[0x0][0x5c0] ;  /* 0x00017000ff0cab82 */ /* 0x000e220000000a00 */
[----:B------:R-:W-:Y:S01]  /*b790*/  IADD3.X R3, R33, UR23, R39, P4, !PT ;  /* 0x0000001721037c10 */ /* 0x000fe2000a7fe427 */
[----:B------:R1:W-:Y:S04]  /*b7a0*/  @!P3 STG.E.U8 desc[UR30][R8.64+0x1], R11 ;  /* 0x0000010b0800b986 */ /* 0x0003e8000c10111e */
[----:B------:R-:W2:Y:S01]  /*b7b0*/  @!P2 LDG.E.U8 R6, desc[UR30][R2.64] ;  /* 0x0000001e0206a981 */ /* 0x000ea2000c1e1100 */
[----:B-1----:R-:W-:Y:S01]  /*b7c0*/  @!P2 IMAD R8, R25, 0x180, RZ ;  /* 0x000001801908a824 */ /* 0x002fe200078e02ff */
[----:B--2---:R-:W-:-:S04]  /*b7d0*/  LOP3.LUT R6, R6, 0xff, RZ, 0xc0, !PT ;  /* 0x000000ff06067812 */ /* 0x004fc800078ec0ff */
[----:B------:R-:W-:Y:S02]  /*b7e0*/  F2FP.F16.E4M3.UNPACK_B R7, R6 ;  /* 0x00000006ff07723e */ /* 0x000fe400020006ff */
[----:B------:R-:W-:-:S03]  /*b7f0*/  @!P2 IADD3 R6, P3, R26, UR10, RZ ;  /* 0x0000000a1a06ac10 */ /* 0x000fc6000ff7e0ff */
[----:B------:R-:W-:Y:S01]  /*b800*/  HADD2.F32 R10, -RZ, R7.H0_H0 ;  /* 0x20000007ff0a7230 */ /* 0x000fe20000004100 */
[----:B------:R-:W-:Y:S02]  /*b810*/  @!P2 IADD3.X R7, R38, UR9, RZ, P3, !PT ;  /* 0x000000092607ac10 */ /* 0x000fe40009ffe4ff */
[----:B------:R-:W-:Y:S02]  /*b820*/  ISETP.LT.OR P3, PT, R36, 0x2, !P1 ;  /* 0x000000022400780c */ /* 0x000fe40004f61670 */
[----:B------:R-:W-:Y:S01]  /*b830*/  FMUL R10, R10, UR17 ;  /* 0x000000110a0a7c20 */ /* 0x000fe20008400000 */
[----:B------:R-:W-:-:S04]  /*b840*/  @!P2 IMAD.WIDE.U32 R6, R24, 0x180, R6 ;  /* 0x000001801806a825 */ /* 0x000fc800078e0006 */
[----:B------:R-:W-:Y:S01]  /*b850*/  FFMA R10, R227, UR18, R10 ;  /* 0x00000012e30a7c23 */ /* 0x000fe2000800000a */
[----:B0-----:R-:W-:Y:S01]  /*b860*/  @!P2 IADD3 R6, P4, R6, R12, RZ ;  /* 0x0000000c0606a210 */ /* 0x001fe20007f9e0ff */
[----:B------:R-:W2:Y:S03]  /*b870*/  LDL.LU R227, [R1+0x8] ;  /* 0x0000080001e37983 */ /* 0x000ea60000300800 */
[----:B------:R-:W-:Y:S02]  /*b880*/  F2FP.SATFINITE.E4M3.F32.PACK_AB_MERGE_C R11, RZ, R10, RZ ;  /* 0x0000000aff0b723e */ /* 0x000fe400048070ff */
[----:B------:R-:W-:Y:S02]  /*b890*/  @!P2 IADD3.X R7, R13, R8, R7, P4, !PT ;  /* 0x000000080d07a210 */ /* 0x000fe400027fe407 */
[----:B------:R-:W-:Y:S01]  /*b8a0*/  PRMT R8, RZ, 0x7610, R8 ;  /* 0x00007610ff087816 */ /* 0x000fe20000000008 */
[----:B------:R-:W0:Y:S02]  /*b8b0*/  @!P3 LDC.64 R12, c[0x0][0x5c0] ;  /* 0x00017000ff0cbb82 */ /* 0x000e240000000a00 */
[----:B------:R1:W-:Y:S04]  /*b8c0*/  @!P2 STG.E.U8 desc[UR30][R6.64], R11 ;  /* 0x0000000b0600a986 */ /* 0x0003e8000c10111e */
[----:B------:R-:W4:Y:S02]  /*b8d0*/  @!P3 LDG.E.U8 R8, desc[UR30][R2.64+0x1] ;  /* 0x0000011e0208b981 */ /* 0x000f24000c1e1100 */
[----:B----4-:R-:W-:-:S04]  /*b8e0*/  LOP3.LUT R8, R8, 0xff, RZ, 0xc0, !PT ;  /* 0x000000ff08087812 */ /* 0x010fc800078ec0ff */
[----:B-1----:R-:W-:Y:S02]  /*b8f0*/  F2FP.F16.E4M3.UNPACK_B R7, R8 ;  /* 0x00000008ff07723e */ /* 0x002fe400020006ff */
[----:B------:R-:W-:-:S03]  /*b900*/  @!P3 IADD3 R8, P2, R26, UR10, RZ ;  /* 0x0000000a1a08bc10 */ /* 0x000fc6000ff5e0ff */
[----:B------:R-:W-:Y:S01]  /*b910*/  HADD2.F32 R10, -RZ, R7.H0_H0 ;  /* 0x20000007ff0a7230 */ /* 0x000fe20000004100 */
[----:B------:R-:W-:Y:S02]  /*b920*/  @!P3 IADD3.X R9, R38, UR9, RZ, P2, !PT ;  /* 0x000000092609bc10 */ /* 0x000fe400097fe4ff */
[----:B------:R-:W-:Y:S02]  /*b930*/  ISETP.LT.OR P2, PT, R36, 0x9, !P0 ;  /* 0x000000092400780c */ /* 0x000fe40004741670 */
[----:B------:R-:W-:Y:S01]  /*b940*/  FMUL R10, R10, UR17 ;  /* 0x000000110a0a7c20 */ /* 0x000fe20008400000 */
[----:B------:R-:W-:-:S04]  /*b950*/  @!P3 IMAD.WIDE.U32 R8, R24, 0x180, R8 ;  /* 0x000001801808b825 */ /* 0x000fc800078e0008 */
[----:B---3--:R-:W-:Y:S01]  /*b960*/  FFMA R10, R226, UR18, R10 ;  /* 0x00000012e20a7c23 */ /* 0x008fe2000800000a */
[----:B------:R-:W-:Y:S01]  /*b970*/  @!P3 IMAD R7, R25, 0x180, RZ ;  /* 0x000001801907b824 */ /* 0x000fe200078e02ff */
[----:B0-----:R-:W-:Y:S01]  /*b980*/  @!P3 IADD3 R6, P4, R8, R12, RZ ;  /* 0x0000000c0806b210 */ /* 0x001fe20007f9e0ff */
[----:B------:R-:W3:Y:S01]  /*b990*/  LDL.LU R226, [R1+0xc] ;  /* 0x00000c0001e27983 */ /* 0x000ee20000300800 */
[----:B------:R-:W-:Y:S02]  /*b9a0*/  PRMT R8, RZ, 0x7610, R8 ;  /* 0x00007610ff087816 */ /* 0x000fe40000000008 */
[----:B------:R-:W-:Y:S02]  /*b9b0*/  @!P3 IADD3.X R7, R13, R7, R9, P4, !PT ;  /* 0x000000070d07b210 */ /* 0x000fe400027fe409 */
[----:B------:R-:W-:Y:S01]  /*b9c0*/  F2FP.SATFINITE.E4M3.F32.PACK_AB_MERGE_C R11, RZ, R10, RZ ;  /* 0x0000000aff0b723e */ /* 0x000fe200048070ff */
[----:B------:R-:W0:Y:S04]  /*b9d0*/  @!P2 LDC.64 R12, c[0x0][0x5c0] ;  /* 0x00017000ff0cab82 */ /* 0x000e280000000a00 */
[----:B------:R1:W-:Y:S04]  /*b9e0*/  @!P3 STG.E.U8 desc[UR30][R6.64+0x1], R11 ;  /* 0x0000010b0600b986 */ /* 0x0003e8000c10111e */
[----:B------:R-:W4:Y:S01]  /*b9f0*/  @!P2 LDG.E.U8 R8, desc[UR30][R4.64+0x8] ;  /* 0x0000081e0408a981 */ /* 0x000f22000c1e1100 */
[----:B------:R-:W-:Y:S01]  /*ba00*/  ISETP.LT.OR P3, PT, R36, 0xa, !P0 ;  /* 0x0000000a2400780c */ /* 0x000fe20004761670 */
[----:B-1----:R-:W-:-:S02]  /*ba10*/  @!P2 IMAD.MOV.U32 R6, RZ, RZ, R26 ;  /* 0x000000ffff06a224 */ /* 0x002fc400078e001a */
[----:B------:R-:W-:Y:S01]  /*ba20*/  @!P2 IMAD.MOV.U32 R7, RZ, RZ, R38 ;  /* 0x000000ffff07a224 */ /* 0x000fe200078e0026 */
[----:B----4-:R-:W-:-:S04]  /*ba30*/  LOP3.LUT R8, R8, 0xff, RZ, 0xc0, !PT ;  /* 0x000000ff08087812 */ /* 0x010fc800078ec0ff */
[----:B------:R-:W-:-:S05]  /*ba40*/  F2FP.F16.E4M3.UNPACK_B R8, R8 ;  /* 0x00000008ff08723e */ /* 0x000fca00020006ff */
[----:B------:R-:W-:-:S05]  /*ba50*/  HADD2.F32 R8, -RZ, R8.H0_H0 ;  /* 0x20000008ff087230 */ /* 0x000fca0000004100 */
[----:B------:R-:W-:Y:S01]  /*ba60*/  FMUL R10, R8, UR17 ;  /* 0x00000011080a7c20 */ /* 0x000fe20008400000 */
[----:B------:R-:W-:-:S04]  /*ba70*/  @!P2 IMAD.WIDE.U32 R8, R24, 0x180, R6 ;  /* 0x000001801808a825 */ /* 0x000fc800078e0006 */
[----:B--2---:R-:W-:Y:S01]  /*ba80*/  FFMA R10, R227, UR18, R10 ;  /* 0x00000012e30a7c23 */ /* 0x004fe2000800000a */
[----:B------:R-:W-:Y:S01]  /*ba90*/  @!P2 IMAD R7, R25, 0x180, RZ ;  /* 0x000001801907a824 */ /* 0x000fe200078e02ff */
[----:B0-----:R-:W-:Y:S01]  /*baa0*/  @!P2 IADD3 R6, P4, R8, R12, RZ ;  /* 0x0000000c0806a210 */ /* 0x001fe20007f9e0ff */
[----:B------:R-:W2:Y:S01]  /*bab0*/  LDL.LU R227, [R1+0x10] ;  /* 0x0000100001e37983 */ /* 0x000ea20000300800 */
        /* <DEDUP_REMOVED lines=437> */
[----:B------:R4:W3:Y:S01]  /*d610*/  @!P0 LDG.E.U8 R8, desc[UR30][R4.64+0x39] ;  /* 0x0000391e04088981 */ /* 0x0008e2000c1e1100 */
[----:B------:R-:W-:Y:S01]  /*d620*/  ISETP.LT.OR P2, PT, R36, 0x39, !P1 ;  /* 0x000000392400780c */ /* 0x000fe20004f41670 */
[----:B-1----:R-:W-:-:S02]  /*d630*/  @!P0 IMAD R6, R25, 0x180, RZ ;  /* 0x0000018019068824 */ /* 0x002fc400078e02ff */
[----:B----4-:R-:W-:Y:S02]  /*d640*/  @!P0 IMAD.MOV.U32 R4, RZ, RZ, R26 ;  /* 0x000000ffff048224 */ /* 0x010fe400078e001a */
[----:B------:R-:W-:Y:S01]  /*d650*/  @!P0 IMAD.MOV.U32 R5, RZ, RZ, R38 ;  /* 0x000000ffff058224 */ /* 0x000fe200078e0026 */
[----:B---3--:R-:W-:-:S04]  /*d660*/  LOP3.LUT R8, R8, 0xff, RZ, 0xc0, !PT ;  /* 0x000000ff08087812 */ /* 0x008fc800078ec0ff */
[----:B------:R-:W-:-:S05]  /*d670*/  F2FP.F16.E4M3.UNPACK_B R8, R8 ;  /* 0x00000008ff08723e */ /* 0x000fca00020006ff */
[----:B------:R-:W-:-:S05]  /*d680*/  HADD2.F32 R8, -RZ, R8.H0_H0 ;  /* 0x20000008ff087230 */ /* 0x000fca0000004100 */
[----:B------:R-:W-:Y:S01]  /*d690*/  FMUL R10, R8, UR17 ;  /* 0x00000011080a7c20 */ /* 0x000fe20008400000 */
[----:B------:R-:W-:-:S04]  /*d6a0*/  @!P0 IMAD.WIDE.U32 R8, R24, 0x180, R4 ;  /* 0x0000018018088825 */ /* 0x000fc800078e0004 */
[----:B------:R-:W-:Y:S01]  /*d6b0*/  FFMA R10, R226, UR18, R10 ;  /* 0x00000012e20a7c23 */ /* 0x000fe2000800000a */
[----:B0-----:R-:W-:-:S04]  /*d6c0*/  @!P0 IADD3 R4, P3, R8, R12, RZ ;  /* 0x0000000c08048210 */ /* 0x001fc80007f7e0ff */
[--C-:B------:R-:W-:Y:S02]  /*d6d0*/  @!P0 IADD3.X R5, R13, R9, R6.reuse, P3, !PT ;  /* 0x000000090d058210 */ /* 0x100fe40001ffe406 */
[----:B------:R-:W-:Y:S01]  /*d6e0*/  F2FP.SATFINITE.E4M3.F32.PACK_AB_MERGE_C R9, RZ, R10, RZ ;  /* 0x0000000aff09723e */ /* 0x000fe200048070ff */
[----:B------:R-:W0:Y:S01]  /*d6f0*/  @!P2 LDC.64 R12, c[0x0][0x5c0] ;  /* 0x00017000ff0cab82 */ /* 0x000e220000000a00 */
[----:B------:R-:W-:-:S03]  /*d700*/  PRMT R6, RZ, 0x7610, R6 ;  /* 0x00007610ff067816 */ /* 0x000fc60000000006 */
[----:B------:R1:W-:Y:S04]  /*d710*/  @!P0 STG.E.U8 desc[UR30][R4.64+0x39], R9 ;  /* 0x0000390904008986 */ /* 0x0003e8000c10111e */
[----:B------:R-:W3:Y:S01]  /*d720*/  @!P2 LDG.E.U8 R6, desc[UR30][R2.64+0x38] ;  /* 0x0000381e0206a981 */ /* 0x000ee2000c1e1100 */
[----:B------:R-:W-:Y:S01]  /*d730*/  @!P2 IMAD R10, R25, 0x180, RZ ;  /* 0x00000180190aa824 */ /* 0x000fe200078e02ff */
[----:B------:R-:W-:Y:S01]  /*d740*/  ISETP.LT.OR P1, PT, R36, 0x3a, !P1 ;  /* 0x0000003a2400780c */ /* 0x000fe20004f21670 */
[----:B------:R-:W-:Y:S01]  /*d750*/  BSSY B1, `(.L_x_33) ;  /* 0x0000010000017945 */ /* 0x000fe20003800000 */
[----:B---3--:R-:W-:Y:S02]  /*d760*/  LOP3.LUT R7, R6, 0xff, RZ, 0xc0, !PT ;  /* 0x000000ff06077812 */ /* 0x008fe400078ec0ff */
[----:B------:R-:W-:-:S02]  /*d770*/  @!P2 IADD3 R6, P0, R26, UR10, RZ ;  /* 0x0000000a1a06ac10 */ /* 0x000fc4000ff1e0ff */
[----:B-1----:R-:W-:Y:S02]  /*d780*/  F2FP.F16.E4M3.UNPACK_B R5, R7 ;  /* 0x00000007ff05723e */ /* 0x002fe400020006ff */
[----:B------:R-:W-:-:S03]  /*d790*/  @!P2 IADD3.X R7, R38, UR9, RZ, P0, !PT ;  /* 0x000000092607ac10 */ /* 0x000fc600087fe4ff */
[----:B------:R-:W-:Y:S02]  /*d7a0*/  HADD2.F32 R8, -RZ, R5.H0_H0 ;  /* 0x20000005ff087230 */ /* 0x000fe40000004100 */
[----:B------:R-:W-:-:S04]  /*d7b0*/  @!P2 IMAD.WIDE.U32 R6, R24, 0x180, R6 ;  /* 0x000001801806a825 */ /* 0x000fc800078e0006 */
[----:B------:R-:W-:Y:S01]  /*d7c0*/  FMUL R8, R8, UR17 ;  /* 0x0000001108087c20 */ /* 0x000fe20008400000 */
[----:B0-----:R-:W-:-:S03]  /*d7d0*/  @!P2 IADD3 R4, P0, R6, R12, RZ ;  /* 0x0000000c0604a210 */ /* 0x001fc60007f1e0ff */
[----:B--2---:R-:W-:Y:S01]  /*d7e0*/  FFMA R8, R227, UR18, R8 ;  /* 0x00000012e3087c23 */ /* 0x004fe20008000008 */
[----:B------:R-:W-:Y:S02]  /*d7f0*/  PRMT R6, RZ, 0x7610, R6 ;  /* 0x00007610ff067816 */ /* 0x000fe40000000006 */
[----:B------:R-:W-:Y:S02]  /*d800*/  @!P2 IADD3.X R5, R13, R10, R7, P0, !PT ;  /* 0x0000000a0d05a210 */ /* 0x000fe400007fe407 */
[----:B------:R-:W-:-:S05]  /*d810*/  F2FP.SATFINITE.E4M3.F32.PACK_AB_MERGE_C R7, RZ, R8, RZ ;  /* 0x00000008ff07723e */ /* 0x000fca00048070ff */
[----:B------:R0:W-:Y:S01]  /*d820*/  @!P2 STG.E.U8 desc[UR30][R4.64+0x38], R7 ;  /* 0x000038070400a986 */ /* 0x0001e2000c10111e */
[----:B------:R-:W-:Y:S05]  /*d830*/  @P1 BRA `(.L_x_34) ;  /* 0x0000000000041947 */ /* 0x000fea0003800000 */
[----:B------:R1:W5:Y:S02]  /*d840*/  LDG.E.U8 R6, desc[UR30][R2.64+0x39] ;  /* 0x0000391e02067981 */ /* 0x000364000c1e1100 */
.L_x_34:
[----:B------:R-:W-:Y:S05]  /*d850*/  BSYNC B1 ;  /* 0x0000000000017941 */ /* 0x000fea0003800000 */
.L_x_33:
[----:B------:R-:W-:Y:S05]  /*d860*/  @P1 BRA `(.L_x_35) ;  /* 0x0000005c003c1947 */ /* 0x000fea0003800000 */
[----:B-1----:R-:W2:Y:S01]  /*d870*/  LDL.LU R2, [R1+0x74] ;  /* 0x0000740001027983 */ /* 0x002ea20000300800 */
[----:B-----5:R-:W-:Y:S01]  /*d880*/  LOP3.LUT R6, R6, 0xff, RZ, 0xc0, !PT ;  /* 0x000000ff06067812 */ /* 0x020fe200078ec0ff */
[----:B------:R-:W-:Y:S01]  /*d890*/  ULDC.64 UR20, c[0x0][0x5c0] ;  /* 0x0001700000147ab9 */ /* 0x000fe20000000a00 */
[----:B------:R-:W-:Y:S01]  /*d8a0*/  IADD3 R26, P0, R26, UR10, RZ ;  /* 0x0000000a1a1a7c10 */ /* 0x000fe2000ff1e0ff */
[----:B------:R-:W-:Y:S01]  /*d8b0*/  IMAD R25, R25, 0x180, RZ ;  /* 0x0000018019197824 */ /* 0x000fe200078e02ff */
[----:B------:R-:W-:Y:S02]  /*d8c0*/  F2FP.F16.E4M3.UNPACK_B R6, R6 ;  /* 0x00000006ff06723e */ /* 0x000fe400020006ff */
[----:B------:R-:W-:-:S03]  /*d8d0*/  IADD3.X R27, R38, UR9, RZ, P0, !PT ;  /* 0x00000009261b7c10 */ /* 0x000fc600087fe4ff */
[----:B------:R-:W-:Y:S02]  /*d8e0*/  HADD2.F32 R6, -RZ, R6.H0_H0 ;  /* 0x20000006ff067230 */ /* 0x000fe40000004100 */
[----:B------:R-:W-:-:S04]  /*d8f0*/  IMAD.WIDE.U32 R26, R24, 0x180, R26 ;  /* 0x00000180181a7825 */ /* 0x000fc800078e001a */
[----:B------:R-:W-:-:S04]  /*d900*/  FMUL R6, R6, UR17 ;  /* 0x0000001106067c20 */ /* 0x000fc80008400000 */
[----:B--2---:R-:W-:Y:S01]  /*d910*/  FFMA R6, R2, UR18, R6 ;  /* 0x0000001202067c23 */ /* 0x004fe20008000006 */
[----:B------:R-:W-:-:S04]  /*d920*/  IADD3 R2, P0, R26, UR20, RZ ;  /* 0x000000141a027c10 */ /* 0x000fc8000ff1e0ff */
[----:B------:R-:W-:Y:S02]  /*d930*/  IADD3.X R3, R25, UR21, R27, P0, !PT ;  /* 0x0000001519037c10 */ /* 0x000fe400087fe41b */
[----:B0-----:R-:W-:-:S05]  /*d940*/  F2FP.SATFINITE.E4M3.F32.PACK_AB_MERGE_C R5, RZ, R6, RZ ;  /* 0x00000006ff05723e */ /* 0x001fca00048070ff */
[----:B------:R2:W-:Y:S01]  /*d950*/  STG.E.U8 desc[UR30][R2.64+0x39], R5 ;  /* 0x0000390502007986 */ /* 0x0005e2000c10111e */
[----:B------:R-:W-:Y:S05]  /*d960*/  BRA `(.L_x_35) ;  /* 0x0000005800fc7947 */ /* 0x000fea0003800000 */
.L_x_32:
[----:B------:R-:W-:Y:S01]  /*d970*/  ISETP.GE.AND P2, PT, R37, 0x9, PT ;  /* 0x000000092500780c */ /* 0x000fe20003f46270 */
[----:B------:R-:W-:Y:S01]  /*d980*/  FMUL R227, R227, UR18 ;  /* 0x00000012e3e37c20 */ /* 0x000fe20008400000 */
[----:B------:R-:W-:Y:S02]  /*d990*/  LOP3.LUT R30, R30, 0xfffffeff, RZ, 0xc0, !PT ;  /* 0xfffffeff1e1e7812 */ /* 0x000fe400078ec0ff */
[C---:B------:R-:W-:Y:S02]  /*d9a0*/  ISETP.LT.OR P5, PT, R36.reuse, 0x1, !P2 ;  /* 0x000000012400780c */ /* 0x040fe400057a1670 */
[C---:B------:R-:W-:Y:S02]  /*d9b0*/  ISETP.LT.OR P4, PT, R36.reuse, 0x2, !P2 ;  /* 0x000000022400780c */ /* 0x040fe40005781670 */
[----:B------:R-:W-:Y:S02]  /*d9c0*/  ISETP.LT.OR P1, PT, R36, 0x9, !P2 ;  /* 0x000000092400780c */ /* 0x000fe40005721670 */
[----:B------:R-:W-:-:S02]  /*d9d0*/  LOP3.LUT R31, R31, 0xfffffffd, RZ, 0xc0, !PT ;  /* 0xfffffffd1f1f7812 */ /* 0x000fc400078ec0ff */
[----:B-----5:R-:W-:Y:S02]  /*d9e0*/  LOP3.LUT R0, R0, 0xfffffffb, RZ, 0xc0, !PT ;  /* 0xfffffffb00007812 */ /* 0x020fe400078ec0ff */
[----:B------:R-:W-:-:S03]  /*d9f0*/  F2FP.SATFINITE.E4M3.F32.PACK_AB_MERGE_C R227, RZ, R227, RZ ;  /* 0x000000e3ffe3723e */ /* 0x000fc600048070ff */
[----:B------:R-:W0:Y:S01]  /*da00*/  @!P5 LDC.64 R34, c[0x0][0x5c0] ;  /* 0x00017000ff22db82 */ /* 0x000e220000000a00 */
[----:B------:R-:W-:-:S04]  /*da10*/  @P5 LOP3.LUT R30, R30, 0x100, RZ, 0xfc, !PT ;  /* 0x000001001e1e5812 */ /* 0x000fc800078efcff */
[----:B------:R-:W-:-:S03]  /*da20*/  LOP3.LUT R30, R30, 0xffffff7f, RZ, 0xc0, !PT ;  /* 0xffffff7f1e1e7812 */ /* 0x000fc600078ec0ff */
[----:B------:R-:W1:Y:S01]  /*da30*/  @!P4 LDC.64 R32, c[0x0][0x5c0] ;  /* 0x00017000ff20cb82 */ /* 0x000e620000000a00 */
[----:B------:R-:W-:-:S07]  /*da40*/  @P4 LOP3.LUT R30, R30, 0x80, RZ, 0xfc, !PT ;  /* 0x000000801e1e4812 */ /* 0x000fce00078efcff */
[----:B------:R-:W2:Y:S01]  /*da50*/  @!P1 LDC.64 R28, c[0x0][0x5c0] ;  /* 0x00017000ff1c9b82 */ /* 0x000ea20000000a00 */
[----:B0-----:R-:W-:-:S04]  /*da60*/  @!P5 IADD3 R34, P0, P3, R26, UR10, R34 ;  /* 0x0000000a1a22dc10 */ /* 0x001fc8000fb1e022 */
[----:B------:R-:W-:Y:S02]  /*da70*/  @!P5 IADD3.X R35, R38, UR9, R35, P0, P3 ;  /* 0x000000092623dc10 */ /* 0x000fe400087e6423 */
[----:B------:R-:W-:Y:S02]  /*da80*/  ISETP.LT.OR P5, PT, R36, 0x11, !P2 ;  /* 0x000000112400780c */ /* 0x000fe400057a1670 */
[----:B-1----:R-:W-:-:S04]  /*da90*/  @!P4 IADD3 R32, P0, P3, R26, UR10, R32 ;  /* 0x0000000a1a20cc10 */ /* 0x002fc8000fb1e020 */
[----:B------:R-:W-:Y:S02]  /*daa0*/  @!P4 IADD3.X R33, R38, UR9, R33, P0, P3 ;  /* 0x000000092621cc10 */ /* 0x000fe400087e6421 */
[----:B------:R-:W-:Y:S02]  /*dab0*/  ISETP.LT.OR P4, PT, R36, 0x12, !P2 ;  /* 0x000000122400780c */ /* 0x000fe40005781670 */
[----:B--2---:R-:W-:-:S03]  /*dac0*/  @!P1 IADD3 R66, P0, P3, R26, UR10, R28 ;  /* 0x0000000a1a429c10 */ /* 0x004fc6000fb1e01c */
[----:B------:R-:W-:Y:S02]  /*dad0*/  @P5 LOP3.LUT R31, R31, 0x2, RZ, 0xfc, !PT ;  /* 0x000000021f1f5812 */ /* 0x000fe400078efcff */
[----:B------:R-:W-:Y:S02]  /*dae0*/  @!P1 IADD3.X R67, R38, UR9, R29, P0, P3 ;  /* 0x0000000926439c10 */ /* 0x000fe400087e641d */
[----:B------:R-:W-:Y:S02]  /*daf0*/  ISETP.LT.OR P0, PT, R36, 0xa, !P2 ;  /* 0x0000000a2400780c */ /* 0x000fe40005701670 */
[----:B------:R-:W-:-:S04]  /*db00*/  LOP3.LUT R31, R31, 0xfffffffb, RZ, 0xc0, !PT ;  /* 0xfffffffb1f1f7812 */ /* 0x000fc800078ec0ff */
[----:B------:R-:W-:-:S04]  /*db10*/  @P4 LOP3.LUT R31, R31, 0x4, RZ, 0xfc, !PT ;  /* 0x000000041f1f4812 */ /* 0x000fc800078efcff */
[----:B------:R-:W-:-:S03]  /*db20*/  LOP3.LUT R31, R31, 0xfffffff7, RZ, 0xc0, !PT ;  /* 0xfffffff71f1f7812 */ /* 0x000fc600078ec0ff */
[----:B------:R-:W0:Y:S02]  /*db30*/  @!P0 LDC.64 R28, c[0x0][0x5c0] ;  /* 0x00017000ff1c8b82 */ /* 0x000e240000000a00 */
[----:B0-----:R-:W-:-:S04]  /*db40*/  @!P0 IADD3 R62, P3, P6, R26, UR10, R28 ;  /* 0x0000000a1a3e8c10 */ /* 0x001fc8000fe7e01c */
[----:B------:R-:W-:Y:S02]  /*db50*/  @!P0 IADD3.X R63, R38, UR9, R29, P3, P6 ;  /* 0x00000009263f8c10 */ /* 0x000fe40009fec41d */
[----:B------:R-:W0:Y:S02]  /*db60*/  @!P5 LDC.64 R28, c[0x0][0x5c0] ;  /* 0x00017000ff1cdb82 */ /* 0x000e240000000a00 */
[----:B0-----:R-:W-:-:S04]  /*db70*/  @!P5 IADD3 R74, P3, P6, R26, UR10, R28 ;  /* 0x0000000a1a4adc10 */ /* 0x001fc8000fe7e01c */
[----:B------:R-:W-:Y:S02]  /*db80*/  @!P5 IADD3.X R75, R38, UR9, R29, P3, P6 ;  /* 0x00000009264bdc10 */ /* 0x000fe40009fec41d */
[----:B------:R-:W0:Y:S02]  /*db90*/  @!P4 LDC.64 R28, c[0x0][0x5c0] ;  /* 0x00017000ff1ccb82 */ /* 0x000e240000000a00 */
[----:B0-----:R-:W-:-:S04]  /*dba0*/  @!P4 IADD3 R70, P3, P6, R26, UR10, R28 ;  /* 0x0000000a1a46cc10 */ /* 0x001fc8000fe7e01c */
[----:B------:R-:W-:Y:S02]  /*dbb0*/  @!P4 IADD3.X R71, R38, UR9, R29, P3, P6 ;  /* 0x000000092647cc10 */ /* 0x000fe40009fec41d */
[----:B------:R-:W-:-:S13]  /*dbc0*/  ISETP.LT.OR P4, PT, R36, 0x19, !P2 ;  /* 0x000000192400780c */ /* 0x000fda0005781670 */
[----:B------:R-:W0:Y:S01]  /*dbd0*/  @!P4 LDC.64 R28, c[0x0][0x5c0] ;  /* 0x00017000ff1ccb82 */ /* 0x000e220000000a00 */
[----:B------:R-:W-:-:S04]  /*dbe0*/  @P4 LOP3.LUT R31, R31, 0x8, RZ, 0xfc, !PT ;  /* 0x000000081f1f4812 */ /* 0x000fc800078efcff */
[----:B------:R-:W-:Y:S02]  /*dbf0*/  LOP3.LUT R31, R31, 0xffffffef, RZ, 0xc0, !PT ;  /* 0xffffffef1f1f7812 */ /* 0x000fe400078ec0ff */
        /* <DEDUP_REMOVED lines=34> */
[----:B------:R-:W-:Y:S02]  /*de20*/  @P4 LOP3.LUT R31, R31, 0x200, RZ, 0xfc, !PT ;  /* 0x000002001f1f4812 */ /* 0x000fe400078efcff */
        /* <DEDUP_REMOVED lines=20> */
[----:B------:R-:W-:-:S04]  /*df70*/  ISETP.GE.AND P2, PT, R37, 0x81, PT ;  /* 0x000000812500780c */ /* 0x000fc80003f46270 */
        /* <DEDUP_REMOVED lines=153> */
[----:B------:R-:W-:Y:S02]  /*e910*/  ISETP.LT.OR P5, PT, R36, 0x29, !P3 ;  /* 0x000000292400780c */ /* 0x000fe40005fa1670 */
[----:B------:R-:W-:Y:S02]  /*e920*/  @P4 LOP3.LUT R0, R0, 0x2, RZ, 0xfc, !PT ;  /* 0x0000000200004812 */ /* 0x000fe400078efcff */
[----:B0-----:R-:W-:-:S04]  /*e930*/  @!P4 IADD3 R48, P2, P6, R26, UR12, R28 ;  /* 0x0000000c1a30cc10 */ /* 0x001fc8000fe5e01c */
[----:B------:R-:W-:Y:S02]  /*e940*/  @!P4 IADD3.X R49, R38, UR11, R29, P2, P6 ;  /* 0x0000000b2631cc10 */ /* 0x000fe400097ec41d */
[----:B------:R-:W-:-:S04]  /*e950*/  ISETP.GE.AND P2, PT, R37, 0x1, PT ;  /* 0x000000012500780c */ /* 0x000fc80003f46270 */
[----:B------:R-:W-:-:S13]  /*e960*/  ISETP.LT.OR P6, PT, R36, 0x1, !P2 ;  /* 0x000000012400780c */ /* 0x000fda00057c1670 */
[----:B------:R-:W0:Y:S02]  /*e970*/  @!P6 LDC.64 R28, c[0x0][0x5c0] ;  /* 0x00017000ff1ceb82 */ /* 0x000e240000000a00 */
[----:B0-----:R-:W-:-:S05]  /*e980*/  @!P6 IADD3 R28, P4, R26, R28, RZ ;  /* 0x0000001c1a1ce210 */ /* 0x001fca0007f9e0ff */
[----:B------:R-:W-:-:S05]  /*e990*/  @!P6 IMAD.X R29, R38, 0x1, R29, P4 ;  /* 0x00000001261de824 */ /* 0x000fca00020e061d */
[----:B------:R0:W-:Y:S02]  /*e9a0*/  @!P6 STG.E.U8 desc[UR30][R28.64], R227 ;  /* 0x000000e31c00e986 */ /* 0x0001e4000c10111e */
[----:B0-----:R-:W0:Y:S01]  /*e9b0*/  @!P5 LDC.64 R28, c[0x0][0x5c0] ;  /* 0x00017000ff1cdb82 */ /* 0x001e220000000a00 */
[----:B------:R-:W-:Y:S01]  /*e9c0*/  LOP3.LUT R0, R0, 0xfffffffe, RZ, 0xc0, !PT ;  /* 0xfffffffe00007812 */ /* 0x000fe200078ec0ff */
[----:B------:R-:W-:Y:S01]  /*e9d0*/  FMUL R226, R226, UR18 ;  /* 0x00000012e2e27c20 */ /* 0x000fe20008400000 */
[----:B------:R-:W-:Y:S01]  /*e9e0*/  LOP3.LUT R31, R31, 0x7fffffff, RZ, 0xc0, !PT ;  /* 0x7fffffff1f1f7812 */ /* 0x000fe200078ec0ff */
[----:B------:R-:W-:Y:S01]  /*e9f0*/  FMUL R225, R225, UR18 ;  /* 0x00000012e1e17c20 */ /* 0x000fe20008400000 */
[----:B------:R-:W-:Y:S01]  /*ea00*/  FMUL R224, R224, UR18 ;  /* 0x00000012e0e07c20 */ /* 0x000fe20008400000 */
[----:B------:R-:W-:Y:S01]  /*ea10*/  FMUL R223, R223, UR18 ;  /* 0x00000012dfdf7c20 */ /* 0x000fe20008400000 */
[----:B------:R-:W-:Y:S01]  /*ea20*/  FMUL R222, R222, UR18 ;  /* 0x00000012dede7c20 */ /* 0x000fe20008400000 */
[----:B------:R-:W-:Y:S01]  /*ea30*/  FMUL R221, R221, UR18 ;  /* 0x00000012dddd7c20 */ /* 0x000fe20008400000 */
[----:B------:R-:W-:Y:S01]  /*ea40*/  FMUL R220, R220, UR18 ;  /* 0x00000012dcdc7c20 */ /* 0x000fe20008400000 */
[----:B------:R-:W-:-:S02]  /*ea50*/  IMAD.U32 R129, RZ, RZ, UR8 ;  /* 0x00000008ff817e24 */ /* 0x000fc4000f8e00ff */
[----:B------:R-:W-:Y:S02]  /*ea60*/  IMAD.U32 R131, RZ, RZ, UR7 ;  /* 0x00000007ff837e24 */ /* 0x000fe4000f8e00ff */
[----:B------:R-:W-:Y:S01]  /*ea70*/  FMUL R219, R219, UR18 ;  /* 0x00000012dbdb7c20 */ /* 0x000fe20008400000 */
[----:B------:R-:W-:Y:S01]  /*ea80*/  FMUL R218, R218, UR18 ;  /* 0x00000012dada7c20 */ /* 0x000fe20008400000 */
[----:B------:R-:W-:Y:S01]  /*ea90*/  FMUL R217, R217, UR18 ;  /* 0x00000012d9d97c20 */ /* 0x000fe20008400000 */
[----:B------:R-:W-:Y:S02]  /*eaa0*/  IMAD.U32 R145, RZ, RZ, UR8 ;  /* 0x00000008ff917e24 */ /* 0x000fe4000f8e00ff */
[----:B------:R-:W-:Y:S01]  /*eab0*/  FMUL R216, R216, UR18 ;  /* 0x00000012d8d87c20 */ /* 0x000fe20008400000 */
[----:B------:R-:W-:Y:S01]  /*eac0*/  FMUL R215, R215, UR18 ;  /* 0x00000012d7d77c20 */ /* 0x000fe20008400000 */
[----:B------:R-:W-:Y:S01]  /*ead0*/  FMUL R214, R214, UR18 ;  /* 0x00000012d6d67c20 */ /* 0x000fe20008400000 */
[----:B------:R-:W-:-:S02]  /*eae0*/  IMAD.U32 R137, RZ, RZ, UR8 ;  /* 0x00000008ff897e24 */ /* 0x000fc4000f8e00ff */
[----:B------:R-:W-:Y:S02]  /*eaf0*/  IMAD.U32 R149, RZ, RZ, UR7 ;  /* 0x00000007ff957e24 */ /* 0x000fe4000f8e00ff */
[----:B------:R-:W-:Y:S01]  /*eb00*/  FMUL R213, R213, UR18 ;  /* 0x00000012d5d57c20 */ /* 0x000fe20008400000 */
[----:B0-----:R-:W-:Y:S01]  /*eb10*/  @!P5 IADD3 R46, P4, P6, R26, UR12, R28 ;  /* 0x0000000c1a2edc10 */ /* 0x001fe2000fe9e01c */
[----:B------:R-:W-:Y:S02]  /*eb20*/  IMAD.U32 R143, RZ, RZ, UR8 ;  /* 0x00000008ff8f7e24 */ /* 0x000fe4000f8e00ff */
[----:B------:R-:W-:Y:S01]  /*eb30*/  FMUL R212, R212, UR18 ;  /* 0x00000012d4d47c20 */ /* 0x000fe20008400000 */
[----:B------:R-:W-:Y:S01]  /*eb40*/  FMUL R211, R211, UR18 ;  /* 0x00000012d3d37c20 */ /* 0x000fe20008400000 */
[----:B------:R-:W-:Y:S01]  /*eb50*/  @!P5 IADD3.X R47, R38, UR11, R29, P4, P6 ;  /* 0x0000000b262fdc10 */ /* 0x000fe2000a7ec41d */
[----:B------:R-:W-:Y:S01]  /*eb60*/  FMUL R210, R210, UR18 ;  /* 0x00000012d2d27c20 */ /* 0x000fe20008400000 */
[----:B------:R-:W-:Y:S01]  /*eb70*/  ISETP.LT.OR P6, PT, R36, 0x2, !P2 ;  /* 0x000000022400780c */ /* 0x000fe200057c1670 */
[----:B------:R-:W-:Y:S01]  /*eb80*/  FMUL R209, R209, UR18 ;  /* 0x00000012d1d17c20 */ /* 0x000fe20008400000 */
[----:B------:R-:W-:-:S02]  /*eb90*/  IMAD.U32 R141, RZ, RZ, UR8 ;  /* 0x00000008ff8d7e24 */ /* 0x000fc4000f8e00ff */
[----:B------:R-:W-:Y:S01]  /*eba0*/  FMUL R208, R208, UR18 ;  /* 0x00000012d0d07c20 */ /* 0x000fe20008400000 */
[----:B------:R-:W-:Y:S01]  /*ebb0*/  FMUL R207, R207, UR18 ;  /* 0x00000012cfcf7c20 */ /* 0x000fe20008400000 */
[----:B------:R-:W-:Y:S01]  /*ebc0*/  FMUL R206, R206, UR18 ;  /* 0x00000012cece7c20 */ /* 0x000fe20008400000 */
[----:B------:R-:W-:Y:S02]  /*ebd0*/  IMAD.U32 R135, RZ, RZ, UR8 ;  /* 0x00000008ff877e24 */ /* 0x000fe4000f8e00ff */
[----:B------:R-:W-:Y:S02]  /*ebe0*/  IMAD.U32 R147, RZ, RZ, UR7 ;  /* 0x00000007ff937e24 */ /* 0x000fe4000f8e00ff */
[----:B------:R-:W-:Y:S02]  /*ebf0*/  IMAD.U32 R139, RZ, RZ, UR12 ;  /* 0x0000000cff8b7e24 */ /* 0x000fe4000f8e00ff */
[----:B------:R-:W-:Y:S01]  /*ec00*/  IMAD.U32 R151, RZ, RZ, UR11 ;  /* 0x0000000bff977e24 */ /* 0x000fe2000f8e00ff */
[----:B------:R-:W0:Y:S01]  /*ec10*/  @!P6 LDC.64 R28, c[0x0][0x5c0] ;  /* 0x00017000ff1ceb82 */ /* 0x000e220000000a00 */
[----:B------:R-:W-:Y:S01]  /*ec20*/  @P5 LOP3.LUT R0, R0, 0x1, RZ, 0xfc, !PT ;  /* 0x0000000100005812 */ /* 0x000fe200078efcff */
[----:B------:R-:W-:Y:S01]  /*ec30*/  FMUL R205, R205, UR18 ;  /* 0x00000012cdcd7c20 */ /* 0x000fe20008400000 */
[----:B------:R-:W-:Y:S01]  /*ec40*/  ISETP.LT.OR P5, PT, R36, 0x2a, !P3 ;  /* 0x0000002a2400780c */ /* 0x000fe20005fa1670 */
[----:B------:R-:W-:Y:S01]  /*ec50*/  FMUL R204, R204, UR18 ;  /* 0x00000012cccc7c20 */ /* 0x000fe20008400000 */
[----:B------:R-:W-:Y:S01]  /*ec60*/  F2FP.SATFINITE.E4M3.F32.PACK_AB_MERGE_C R226, RZ, R226, RZ ;  /* 0x000000e2ffe2723e */ /* 0x000fe200048070ff */
[----:B------:R-:W-:Y:S01]  /*ec70*/  FMUL R203, R203, UR18 ;  /* 0x00000012cbcb7c20 */ /* 0x000fe20008400000 */
[----:B------:R-:W-:-:S02]  /*ec80*/  IMAD.U32 R133, RZ, RZ, UR12 ;  /* 0x0000000cff857e24 */ /* 0x000fc4000f8e00ff */
[----:B------:R-:W-:Y:S01]  /*ec90*/  FMUL R202, R202, UR18 ;  /* 0x00000012caca7c20 */ /* 0x000fe20008400000 */
        /* <DEDUP_REMOVED lines=15> */
[----:B0-----:R-:W-:Y:S01]  /*ed90*/  @!P6 IADD3 R28, P4, R26, R28, RZ ;  /* 0x0000001c1a1ce210 */ /* 0x001fe20007f9e0ff */
[----:B------:R-:W-:Y:S01]  /*eda0*/  FMUL R186, R186, UR18 ;  /* 0x00000012baba7c20 */ /* 0x000fe20008400000 */
[----:B------:R-:W-:Y:S01]  /*edb0*/  FMUL R185, R185, UR18 ;  /* 0x00000012b9b97c20 */ /* 0x000fe20008400000 */
[----:B------:R-:W-:Y:S01]  /*edc0*/  FMUL R184, R184, UR18 ;  /* 0x00000012b8b87c20 */ /* 0x000fe20008400000 */
[----:B------:R-:W-:Y:S01]  /*edd0*/  FMUL R183, R183, UR18 ;  /* 0x00000012b7b77c20 */ /* 0x000fe20008400000 */
[----:B------:R-:W-:-:S02]  /*ede0*/  @!P6 IMAD.X R29, R38, 0x1, R29, P4 ;  /* 0x00000001261de824 */ /* 0x000fc400020e061d */
[----:B------:R-:W-:Y:S01]  /*edf0*/  FMUL R182, R182, UR18 ;  /* 0x00000012b6b67c20 */ /* 0x000fe20008400000 */
[----:B------:R-:W-:Y:S01]  /*ee00*/  FMUL R181, R181, UR18 ;  /* 0x00000012b5b57c20 */ /* 0x000fe20008400000 */
[----:B------:R-:W-:Y:S01]  /*ee10*/  FMUL R180, R180, UR18 ;  /* 0x00000012b4b47c20 */ /* 0x000fe20008400000 */
[----:B------:R-:W-:Y:S01]  /*ee20*/  FMUL R179, R179, UR18 ;  /* 0x00000012b3b37c20 */ /* 0x000fe20008400000 */
[----:B------:R0:W-:Y:S01]  /*ee30*/  @!P6 STG.E.U8 desc[UR30][R28.64+0x1], R226 ;  /* 0x000001e21c00e986 */ /* 0x0001e2000c10111e */
        /* <DEDUP_REMOVED lines=11> */
[----:B0-----:R-:W0:Y:S01]  /*eef0*/  @!P5 LDC.64 R28, c[0x0][0x5c0] ;  /* 0x00017000ff1cdb82 */ /* 0x001e220000000a00 */
        /* <DEDUP_REMOVED lines=8> */
[----:B------:R-:W2:Y:S01]  /*ef80*/  LDL.LU R227, [R1] ;  /* 0x0000000001e37983 */ /* 0x000ea20000300800 */
[----:B------:R-:W-:Y:S01]  /*ef90*/  @P5 LOP3.LUT R31, R31, 0x80000000, RZ, 0xfc, !PT ;  /* 0x800000001f1f5812 */ /* 0x000fe200078efcff */
[----:B------:R-:W-:Y:S01]  /*efa0*/  FMUL R159, R159, UR18 ;  /* 0x000000129f9f7c20 */ /* 0x000fe20008400000 */
[----:B------:R-:W-:Y:S01]  /*efb0*/  F2FP.SATFINITE.E4M3.F32.PACK_AB_MERGE_C R225, RZ, R225, RZ ;  /* 0x000000e1ffe1723e */ /* 0x000fe200048070ff */
[----:B------:R-:W-:Y:S01]  /*efc0*/  FMUL R158, R158, UR18 ;  /* 0x000000129e9e7c20 */ /* 0x000fe20008400000 */
[----:B------:R-:W-:Y:S01]  /*efd0*/  LOP3.LUT R31, R31, 0xbfffffff, RZ, 0xc0, !PT ;  /* 0xbfffffff1f1f7812 */ /* 0x000fe200078ec0ff */
[----:B------:R-:W-:Y:S01]  /*efe0*/  FMUL R157, R157, UR18 ;  /* 0x000000129d9d7c20 */ /* 0x000fe20008400000 */
[----:B------:R-:W-:Y:S01]  /*eff0*/  F2FP.SATFINITE.E4M3.F32.PACK_AB_MERGE_C R224, RZ, R224, RZ ;  /* 0x000000e0ffe0723e */ /* 0x000fe200048070ff */
[----:B------:R-:W-:Y:S01]  /*f000*/  FMUL R156, R156, UR18 ;  /* 0x000000129c9c7c20 */ /* 0x000fe20008400000 */
[----:B------:R-:W-:Y:S01]  /*f010*/  F2FP.SATFINITE.E4M3.F32.PACK_AB_MERGE_C R223, RZ, R223, RZ ;  /* 0x000000dfffdf723e */ /* 0x000fe200048070ff */
[----:B------:R-:W-:Y:S01]  /*f020*/  FMUL R155, R155, UR18 ;  /* 0x000000129b9b7c20 */ /* 0x000fe20008400000 */
[----:B------:R-:W-:Y:S01]  /*f030*/  F2FP.SATFINITE.E4M3.F32.PACK_AB_MERGE_C R222, RZ, R222, RZ ;  /* 0x000000deffde723e */ /* 0x000fe200048070ff */
[----:B------:R-:W-:Y:S01]  /*f040*/  FMUL R154, R154, UR18 ;  /* 0x000000129a9a7c20 */ /* 0x000fe20008400000 */
[----:B------:R-:W-:Y:S01]  /*f050*/  F2FP.SATFINITE.E4M3.F32.PACK_AB_MERGE_C R39, RZ, R221, RZ ;  /* 0x000000ddff27723e */ /* 0x000fe200048070ff */
[----:B------:R-:W-:Y:S01]  /*f060*/  IMAD.U32 R221, RZ, RZ, UR8 ;  /* 0x00000008ffdd7e24 */ /* 0x000fe2000f8e00ff */
[----:B0-----:R-:W-:Y:S01]  /*f070*/  @!P5 IADD3 R44, P4, P6, R26, UR12, R28 ;  /* 0x0000000c1a2cdc10 */ /* 0x001fe2000fe9e01c */
[----:B------:R-:W-:Y:S01]  /*f080*/  FMUL R153, R153, UR18 ;  /* 0x0000001299997c20 */ /* 0x000fe20008400000 */
[----:B------:R-:W-:Y:S01]  /*f090*/  F2FP.SATFINITE.E4M3.F32.PACK_AB_MERGE_C R220, RZ, R220, RZ ;  /* 0x000000dcffdc723e */ /* 0x000fe200048070ff */
[----:B------:R-:W-:Y:S01]  /*f0a0*/  FMUL R152, R152, UR18 ;  /* 0x0000001298987c20 */ /* 0x000fe20008400000 */
[----:B------:R-:W-:Y:S01]  /*f0b0*/  @!P5 IADD3.X R45, R38, UR11, R29, P4, P6 ;  /* 0x0000000b262ddc10 */ /* 0x000fe2000a7ec41d */
[----:B------:R-:W-:Y:S01]  /*f0c0*/  FMUL R23, R23, UR18 ;  /* 0x0000001217177c20 */ /* 0x000fe20008400000 */
[----:B------:R-:W-:Y:S01]  /*f0d0*/  ISETP.LT.OR P4, PT, R36, 0x31, !P3 ;  /* 0x000000312400780c */ /* 0x000fe20005f81670 */
[----:B------:R-:W-:Y:S01]  /*f0e0*/  FMUL R22, R22, UR18 ;  /* 0x0000001216167c20 */ /* 0x000fe20008400000 */
[----:B------:R-:W-:Y:S01]  /*f0f0*/  LOP3.LUT P5, RZ, R30, 0x100, RZ, 0xc0, !PT ;  /* 0x000001001eff7812 */ /* 0x000fe200078ac0ff */
        /* <DEDUP_REMOVED lines=10> */
[----:B------:R-:W0:Y:S01]  /*f1a0*/  @!P4 LDC.64 R28, c[0x0][0x5c0] ;  /* 0x00017000ff1ccb82 */ /* 0x000e220000000a00 */
[----:B------:R-:W-:Y:S01]  /*f1b0*/  @P4 LOP3.LUT R31, R31, 0x40000000, RZ, 0xfc, !PT ;  /* 0x400000001f1f4812 */ /* 0x000fe200078efcff */
[----:B------:R-:W-:Y:S01]  /*f1c0*/  @!P5 STG.E.U8 desc[UR30][R34.64], R225 ;  /* 0x000000e12200d986 */ /* 0x000fe2000c10111e */
        /* <DEDUP_REMOVED lines=22> */
[----:B0-----:R-:W-:Y:S01]  /*f330*/  @!P4 IADD3 R42, P5, P6, R26, UR12, R28 ;  /* 0x0000000c1a2acc10 */ /* 0x001fe2000febe01c */
[----:B------:R-:W-:Y:S01]  /*f340*/  FMUL R5, R5, UR18 ;  /* 0x0000001205057c20 */ /* 0x000fe20008400000 */
[----:B------:R-:W-:Y:S01]  /*f350*/  F2FP.SATFINITE.E4M3.F32.PACK_AB_MERGE_C R196, RZ, R196, RZ ;  /* 0x000000c4ffc4723e */ /* 0x000fe200048070ff */
[----:B------:R-:W-:Y:S01]  /*f360*/  FMUL R4, R4, UR18 ;  /* 0x0000001204047c20 */ /* 0x000fe20008400000 */
[----:B------:R-:W-:Y:S01]  /*f370*/  @!P4 IADD3.X R43, R38, UR11, R29, P5, P6 ;  /* 0x0000000b262bcc10 */ /* 0x000fe2000afec41d */
[----:B------:R-:W-:Y:S01]  /*f380*/  FMUL R3, R3, UR18 ;  /* 0x0000001203037c20 */ /* 0x000fe20008400000 */
[----:B------:R-:W-:Y:S01]  /*f390*/  ISETP.LT.OR P4, PT, R36, 0x32, !P3 ;  /* 0x000000322400780c */ /* 0x000fe20005f81670 */
[----:B------:R-:W-:Y:S01]  /*f3a0*/  BSSY B1, `(.L_x_36) ;  /* 0x000029b000017945 */ /* 0x000fe20003800000 */
[----:B------:R-:W-:-:S02]  /*f3b0*/  F2FP.SATFINITE.E4M3.F32.PACK_AB_MERGE_C R195, RZ, R195, RZ ;  /* 0x000000c3ffc3723e */ /* 0x000fc400048070ff */
[----:B------:R-:W-:Y:S02]  /*f3c0*/  F2FP.SATFINITE.E4M3.F32.PACK_AB_MERGE_C R194, RZ, R194, RZ ;  /* 0x000000c2ffc2723e */ /* 0x000fe400048070ff */
[----:B------:R-:W-:Y:S02]  /*f3d0*/  F2FP.SATFINITE.E4M3.F32.PACK_AB_MERGE_C R193, RZ, R193, RZ ;  /* 0x000000c1ffc1723e */ /* 0x000fe400048070ff */
[----:B------:R-:W-:Y:S02]  /*f3e0*/  F2FP.SATFINITE.E4M3.F32.PACK_AB_MERGE_C R192, RZ, R192, RZ ;  /* 0x000000c0ffc0723e */ /* 0x000fe400048070ff */
[----:B------:R-:W-:Y:S02]  /*f3f0*/  F2FP.SATFINITE.E4M3.F32.PACK_AB_MERGE_C R191, RZ, R191, RZ ;  /* 0x000000bfffbf723e */ /* 0x000fe400048070ff */
[----:B------:R-:W-:Y:S01]  /*f400*/  F2FP.SATFINITE.E4M3.F32.PACK_AB_MERGE_C R189, RZ, R189, RZ ;  /* 0x000000bdffbd723e */ /* 0x000fe200048070ff */
[----:B------:R-:W0:Y:S01]  /*f410*/  @!P4 LDC.64 R28, c[0x0][0x5c0] ;  /* 0x00017000ff1ccb82 */ /* 0x000e220000000a00 */
[----:B------:R-:W-:-:S02]  /*f420*/  @P4 LOP3.LUT R31, R31, 0x20000000, RZ, 0xfc, !PT ;  /* 0x200000001f1f4812 */ /* 0x000fc400078efcff */
[----:B------:R-:W-:Y:S02]  /*f430*/  F2FP.SATFINITE.E4M3.F32.PACK_AB_MERGE_C R187, RZ, R187, RZ ;  /* 0x000000bbffbb723e */ /* 0x000fe400048070ff */
[----:B------:R-:W-:Y:S02]  /*f440*/  LOP3.LUT R31, R31, 0xefffffff, RZ, 0xc0, !PT ;  /* 0xefffffff1f1f7812 */ /* 0x000fe400078ec0ff */
[----:B------:R-:W-:Y:S02]  /*f450*/  F2FP.SATFINITE.E4M3.F32.PACK_AB_MERGE_C R185, RZ, R185, RZ ;  /* 0x000000b9ffb9723e */ /* 0x000fe400048070ff */
[----:B------:R-:W-:Y:S02]  /*f460*/  F2FP.SATFINITE.E4M3.F32.PACK_AB_MERGE_C R183, RZ, R183, RZ ;  /* 0x000000b7ffb7723e */ /* 0x000fe400048070ff */
[----:B------:R-:W-:Y:S02]  /*f470*/  F2FP.SATFINITE.E4M3.F32.PACK_AB_MERGE_C R181, RZ, R181, RZ ;  /* 0x000000b5ffb5723e */ /* 0x000fe400048070ff */
[----:B------:R-:W-:-:S02]  /*f480*/  F2FP.SATFINITE.E4M3.F32.PACK_AB_MERGE_C R179, RZ, R179, RZ ;  /* 0x000000b3ffb3723e */ /* 0x000fc400048070ff */
[----:B------:R-:W-:Y:S02]  /*f490*/  F2FP.SATFINITE.E4M3.F32.PACK_AB_MERGE_C R177, RZ, R177, RZ ;  /* 0x000000b1ffb1723e */ /* 0x000fe400048070ff */
[----:B------:R-:W-:Y:S02]  /*f4a0*/  F2FP.SATFINITE.E4M3.F32.PACK_AB_MERGE_C R175, RZ, R175, RZ ;  /* 0x000000afffaf723e */ /* 0x000fe400048070ff */
[----:B------:R-:W-:Y:S02]  /*f4b0*/  F2FP.SATFINITE.E4M3.F32.PACK_AB_MERGE_C R173, RZ, R173, RZ ;  /* 0x000000adffad723e */ /* 0x000fe400048070ff */
[----:B------:R-:W-:Y:S02]  /*f4c0*/  F2FP.SATFINITE.E4M3.F32.PACK_AB_MERGE_C R171, RZ, R171, RZ ;  /* 0x000000abffab723e */ /* 0x000fe400048070ff */
[----:B------:R-:W-:Y:S02]  /*f4d0*/  F2FP.SATFINITE.E4M3.F32.PACK_AB_MERGE_C R169, RZ, R169, RZ ;  /* 0x000000a9ffa9723e */ /* 0x000fe400048070ff */
[----:B0-----:R-:W-:-:S02]  /*f4e0*/  @!P4 IADD3 R40, P5, P6, R26, UR12, R28 ;  /* 0x0000000c1a28cc10 */ /* 0x001fc4000febe01c */
[----:B------:R-:W-:Y:S02]  /*f4f0*/  F2FP.SATFINITE.E4M3.F32.PACK_AB_MERGE_C R167, RZ, R167, RZ ;  /* 0x000000a7ffa7723e */ /* 0x000fe400048070ff */
[----:B------:R-:W-:Y:S02]  /*f500*/  @!P4 IADD3.X R41, R38, UR11, R29, P5, P6 ;  /* 0x0000000b2629cc10 */ /* 0x000fe4000afec41d */
[----:B------:R-:W-:Y:S02]  /*f510*/  LOP3.LUT P4, RZ, R30, 0x80, RZ, 0xc0, !PT ;  /* 0x000000801eff7812 */ /* 0x000fe4000788c0ff */
[----:B------:R-:W-:Y:S02]  /*f520*/  ISETP.LT.OR P6, PT, R36, 0x39, !P3 ;  /* 0x000000392400780c */ /* 0x000fe40005fc1670 */
[----:B------:R-:W-:Y:S02]  /*f530*/  LOP3.LUT R30, R30, 0xffffffbf, RZ, 0xc0, !PT ;  /* 0xffffffbf1e1e7812 */ /* 0x000fe400078ec0ff */
[----:B------:R-:W-:-:S02]  /*f540*/  F2FP.SATFINITE.E4M3.F32.PACK_AB_MERGE_C R165, RZ, R165, RZ ;  /* 0x000000a5ffa5723e */ /* 0x000fc400048070ff */
[----:B------:R-:W-:Y:S02]  /*f550*/  F2FP.SATFINITE.E4M3.F32.PACK_AB_MERGE_C R163, RZ, R163, RZ ;  /* 0x000000a3ffa3723e */ /* 0x000fe400048070ff */
[----:B------:R-:W-:Y:S02]  /*f560*/  F2FP.SATFINITE.E4M3.F32.PACK_AB_MERGE_C R161, RZ, R161, RZ ;  /* 0x000000a1ffa1723e */ /* 0x000fe400048070ff */
[----:B------:R-:W-:Y:S01]  /*f570*/  F2FP.SATFINITE.E4M3.F32.PACK_AB_MERGE_C R159, RZ, R159, RZ ;  /* 0x0000009fff9f723e */ /* 0x000fe200048070ff */
[----:B------:R-:W-:Y:S01]  /*f580*/  @!P4 STG.E.U8 desc[UR30][R32.64+0x1], R224 ;  /* 0x000001e02000c986 */ /* 0x000fe2000c10111e */
[----:B------:R-:W-:Y:S02]  /*f590*/  ISETP.LT.OR P4, PT, R36, 0x9, !P2 ;  /* 0x000000092400780c */ /* 0x000fe40005781670 */
[----:B------:R-:W-:Y:S02]  /*f5a0*/  @P6 LOP3.LUT R31, R31, 0x10000000, RZ, 0xfc, !PT ;  /* 0x100000001f1f6812 */ /* 0x000fe400078efcff */
[----:B------:R-:W-:-:S02]  /*f5b0*/  F2FP.SATFINITE.E4M3.F32.PACK_AB_MERGE_C R157, RZ, R157, RZ ;  /* 0x0000009dff9d723e */ /* 0x000fc400048070ff */
[----:B------:R-:W-:Y:S02]  /*f5c0*/  LOP3.LUT R31, R31, 0xf7ffffff, RZ, 0xc0, !PT ;  /* 0xf7ffffff1f1f7812 */ /* 0x000fe400078ec0ff */
[----:B------:R-:W-:Y:S02]  /*f5d0*/  F2FP.SATFINITE.E4M3.F32.PACK_AB_MERGE_C R155, RZ, R155, RZ ;  /* 0x0000009bff9b723e */ /* 0x000fe400048070ff */
[----:B------:R-:W-:Y:S02]  /*f5e0*/  F2FP.SATFINITE.E4M3.F32.PACK_AB_MERGE_C R153, RZ, R153, RZ ;  /* 0x00000099ff99723e */ /* 0x000fe400048070ff */
[----:B------:R-:W-:Y:S01]  /*f5f0*/  F2FP.SATFINITE.E4M3.F32.PACK_AB_MERGE_C R23, RZ, R23, RZ ;  /* 0x00000017ff17723e */ /* 0x000fe200048070ff */
[----:B------:R-:W0:Y:S01]  /*f600*/  @!P4 LDC.64 R28, c[0x0][0x5c0] ;  /* 0x00017000ff1ccb82 */ /* 0x000e220000000a00 */
[----:B------:R-:W-:Y:S02]  /*f610*/  F2FP.SATFINITE.E4M3.F32.PACK_AB_MERGE_C R21, RZ, R21, RZ ;  /* 0x00000015ff15723e */ /* 0x000fe400048070ff */
[----:B------:R-:W-:-:S02]  /*f620*/  F2FP.SATFINITE.E4M3.F32.PACK_AB_MERGE_C R19, RZ, R19, RZ ;  /* 0x00000013ff13723e */ /* 0x000fc400048070ff */
[----:B------:R-:W-:Y:S02]  /*f630*/  F2FP.SATFINITE.E4M3.F32.PACK_AB_MERGE_C R17, RZ, R17, RZ ;  /* 0x00000011ff11723e */ /* 0x000fe400048070ff */
[----:B------:R-:W-:Y:S02]  /*f640*/  F2FP.SATFINITE.E4M3.F32.PACK_AB_MERGE_C R15, RZ, R15, RZ ;  /* 0x0000000fff0f723e */ /* 0x000fe400048070ff */
[----:B------:R-:W-:Y:S02]  /*f650*/  F2FP.SATFINITE.E4M3.F32.PACK_AB_MERGE_C R13, RZ, R13, RZ ;  /* 0x0000000dff0d723e */ /* 0x000fe400048070ff */
[----:B------:R-:W-:Y:S02]  /*f660*/  F2FP.SATFINITE.E4M3.F32.PACK_AB_MERGE_C R11, RZ, R11, RZ ;  /* 0x0000000bff0b723e */ /* 0x000fe400048070ff */
[----:B------:R-:W-:Y:S02]  /*f670*/  F2FP.SATFINITE.E4M3.F32.PACK_AB_MERGE_C R9, RZ, R9, RZ ;  /* 0x00000009ff09723e */ /* 0x000fe400048070ff */
[----:B0-----:R-:W-:-:S05]  /*f680*/  @!P4 IADD3 R28, P5, R26, R28, RZ ;  /* 0x0000001c1a1cc210 */ /* 0x001fca0007fbe0ff */
[----:B------:R-:W-:-:S05]  /*f690*/  @!P4 IMAD.X R29, R38, 0x1, R29, P5 ;  /* 0x00000001261dc824 */ /* 0x000fca00028e061d */
[----:B------:R0:W-:Y:S02]  /*f6a0*/  @!P4 STG.E.U8 desc[UR30][R28.64+0x8], R223 ;  /* 0x000008df1c00c986 */ /* 0x0001e4000c10111e */
[----:B0-----:R-:W0:Y:S02]  /*f6b0*/  @!P6 LDC.64 R28, c[0x0][0x5c0] ;  /* 0x00017000ff1ceb82 */ /* 0x001e240000000a00 */
[----:B0-----:R-:W-:-:S04]  /*f6c0*/  @!P6 IADD3 R34, P4, P5, R26, UR12, R28 ;  /* 0x0000000c1a22ec10 */ /* 0x001fc8000fd9e01c */
[----:B------:R-:W-:Y:S02]  /*f6d0*/  @!P6 IADD3.X R35, R38, UR11, R29, P4, P5 ;  /* 0x0000000b2623ec10 */ /* 0x000fe4000a7ea41d */
[C---:B------:R-:W-:Y:S02]  /*f6e0*/  ISETP.LT.OR P4, PT, R36.reuse, 0xa, !P2 ;  /* 0x0000000a2400780c */ /* 0x040fe40005781670 */
[----:B------:R-:W-:-:S11]  /*f6f0*/  ISETP.LT.OR P6, PT, R36, 0x3a, !P3 ;  /* 0x0000003a2400780c */ /* 0x000fd60005fc1670 */
[----:B------:R-:W0:Y:S02]  /*f700*/  @!P4 LDC.64 R28, c[0x0][0x5c0] ;  /* 0x00017000ff1ccb82 */ /* 0x000e240000000a00 */
[----:B------:R-:W-:-:S04]  /*f710*/  @P6 LOP3.LUT R31, R31, 0x8000000, RZ, 0xfc, !PT ;  /* 0x080000001f1f6812 */ /* 0x000fc800078efcff */
[----:B------:R-:W-:Y:S02]  /*f720*/  LOP3.LUT R31, R31, 0xfffffffe, RZ, 0xc0, !PT ;  /* 0xfffffffe1f1f7812 */ /* 0x000fe400078ec0ff */
[----:B0-----:R-:W-:-:S05]  /*f730*/  @!P4 IADD3 R28, P5, R26, R28, RZ ;  /* 0x0000001c1a1cc210 */ /* 0x001fca0007fbe0ff */
[----:B------:R-:W-:-:S05]  /*f740*/  @!P4 IMAD.X R29, R38, 0x1, R29, P5 ;  /* 0x00000001261dc824 */ /* 0x000fca00028e061d */
[----:B------:R0:W-:Y:S04]  /*f750*/  @!P4 STG.E.U8 desc[UR30][R28.64+0x9], R222 ;  /* 0x000009de1c00c986 */ /* 0x0001e8000c10111e */
[----:B------:R1:W-:Y:S01]  /*f760*/  @!P1 STG.E.U8 desc[UR30][R66.64+0x8], R39 ;  /* 0x0000082742009986 */ /* 0x0003e2000c10111e */
[----:B------:R-:W-:-:S03]  /*f770*/  ISETP.GE.AND P1, PT, R37, 0x89, PT ;  /* 0x000000892500780c */ /* 0x000fc60003f26270 */
[----:B------:R3:W-:Y:S01]  /*f780*/  @!P0 STG.E.U8 desc[UR30][R62.64+0x9], R220 ;  /* 0x000009dc3e008986 */ /* 0x0007e2000c10111e */
[C---:B------:R-:W-:Y:S02]  /*f790*/  ISETP.LT.OR P0, PT, R36.reuse, 0x11, !P2 ;  /* 0x000000112400780c */ /* 0x040fe40005701670 */
[----:B------:R-:W-:Y:S01]  /*f7a0*/  ISETP.LT.OR P5, PT, R36, 0x2, !P1 ;  /* 0x000000022400780c */ /* 0x000fe20004fa1670 */
[----:B0-----:R-:W0:Y:S01]  /*f7b0*/  @!P6 LDC.64 R28, c[0x0][0x5c0] ;  /* 0x00017000ff1ceb82 */ /* 0x001e220000000a00 */
[----:B------:R-:W-:Y:S01]  /*f7c0*/  IMAD.U32 R222, RZ, RZ, UR7 ;  /* 0x00000007ffde7e24 */ /* 0x000fe2000f8e00ff */
[----:B-1----:R-:W-:Y:S01]  /*f7d0*/  F2FP.SATFINITE.E4M3.F32.PACK_AB_MERGE_C R39, RZ, R219, RZ ;  /* 0x000000dbff27723e */ /* 0x002fe200048070ff */
[----:B------:R-:W-:Y:S02]  /*f7e0*/  IMAD.U32 R67, RZ, RZ, UR8 ;  /* 0x00000008ff437e24 */ /* 0x000fe4000f8e00ff */
[----:B------:R-:W-:Y:S02]  /*f7f0*/  IMAD.U32 R219, RZ, RZ, UR7 ;  /* 0x00000007ffdb7e24 */ /* 0x000fe4000f8e00ff */
[----:B---3--:R-:W-:-:S02]  /*f800*/  IMAD.U32 R63, RZ, RZ, UR8 ;  /* 0x00000008ff3f7e24 */ /* 0x008fc4000f8e00ff */
[----:B------:R-:W-:-:S03]  /*f810*/  IMAD.U32 R220, RZ, RZ, UR7 ;  /* 0x00000007ffdc7e24 */ /* 0x000fc6000f8e00ff */
[----:B------:R-:W-:Y:S01]  /*f820*/  @P5 LOP3.LUT R31, R31, 0x1, RZ, 0xfc, !PT ;  /* 0x000000011f1f5812 */ /* 0x000fe200078efcff */
[----:B------:R-:W-:Y:S01]  /*f830*/  IMAD.U32 R62, RZ, RZ, UR11 ;  /* 0x0000000bff3e7e24 */ /* 0x000fe2000f8e00ff */
[----:B0-----:R-:W-:-:S04]  /*f840*/  @!P6 IADD3 R32, P3, P4, R26, UR12, R28 ;  /* 0x0000000c1a20ec10 */ /* 0x001fc8000fc7e01c */
[----:B------:R-:W-:Y:S02]  /*f850*/  @!P6 IADD3.X R33, R38, UR11, R29, P3, P4 ;  /* 0x0000000b2621ec10 */ /* 0x000fe40009fe841d */
[----:B------:R-:W0:Y:S01]  /*f860*/  @!P0 LDC.64 R28, c[0x0][0x5c0] ;  /* 0x00017000ff1c8b82 */ /* 0x000e220000000a00 */
[----:B------:R-:W-:-:S13]  /*f870*/  ISETP.LT.OR P6, PT, R36, 0x1, !P1 ;  /* 0x000000012400780c */ /* 0x000fda0004fc1670 */
[----:B------:R-:W-:Y:S01]  /*f880*/  @!P6 IADD3 R132, P3, P4, R129, UR10, R26 ;  /* 0x0000000a8184ec10 */ /* 0x000fe2000fc7e01a */
[----:B------:R-:W-:Y:S01]  /*f890*/  IMAD.U32 R129, RZ, RZ, UR11 ;  /* 0x0000000bff817e24 */ /* 0x000fe2000f8e00ff */
[----:B------:R-:W-:Y:S02]  /*f8a0*/  @P6 LOP3.LUT R30, R30, 0x40, RZ, 0xfc, !PT ;  /* 0x000000401e1e6812 */ /* 0x000fe400078efcff */
[----:B------:R-:W-:Y:S01]  /*f8b0*/  @!P6 IADD3.X R134, R131, UR9, R38, P3, P4 ;  /* 0x000000098386ec10 */ /* 0x000fe20009fe8426 */
[----:B------:R-:W-:Y:S01]  /*f8c0*/  IMAD.U32 R131, RZ, RZ, UR11 ;  /* 0x0000000bff837e24 */ /* 0x000fe2000f8e00ff */
[----:B------:R-:W-:Y:S02]  /*f8d0*/  @!P5 IADD3 R221, P3, P4, R221, UR10, R26 ;  /* 0x0000000adddddc10 */ /* 0x000fe4000fc7e01a */
[----:B------:R-:W-:Y:S02]  /*f8e0*/  LOP3.LUT R30, R30, 0xffffffdf, RZ, 0xc0, !PT ;  /* 0xffffffdf1e1e7812 */ /* 0x000fe400078ec0ff */
[----:B------:R-:W-:-:S02]  /*f8f0*/  @!P5 IADD3.X R222, R222, UR9, R38, P3, P4 ;  /* 0x00000009dededc10 */ /* 0x000fc40009fe8426 */
[----:B0-----:R-:W-:Y:S02]  /*f900*/  @!P0 IADD3 R28, P3, R26, R28, RZ ;  /* 0x0000001c1a1c8210 */ /* 0x001fe40007f7e0ff */
[C---:B------:R-:W-:Y:S02]  /*f910*/  LOP3.LUT P6, RZ, R31.reuse, 0x2, RZ, 0xc0, !PT ;  /* 0x000000021fff7812 */ /* 0x040fe400078cc0ff */
[C---:B------:R-:W-:Y:S01]  /*f920*/  LOP3.LUT P5, RZ, R31.reuse, 0x4, RZ, 0xc0, !PT ;  /* 0x000000041fff7812 */ /* 0x040fe200078ac0ff */
[----:B------:R-:W-:Y:S01]  /*f930*/  @!P0 IMAD.X R29, R38, 0x1, R29, P3 ;  /* 0x00000001261d8824 */ /* 0x000fe200018e061d */
[----:B------:R-:W-:-:S04]  /*f940*/  LOP3.LUT R31, R31, 0xfbffffff, RZ, 0xc0, !PT ;  /* 0xfbffffff1f1f7812 */ /* 0x000fc800078ec0ff */
[----:B------:R0:W-:Y:S01]  /*f950*/  @!P0 STG.E.U8 desc[UR30][R28.64+0x10], R39 ;  /* 0x000010271c008986 */ /* 0x0001e2000c10111e */
[----:B------:R-:W-:Y:S01]  /*f960*/  ISETP.LT.OR P0, PT, R36, 0x9, !P1 ;  /* 0x000000092400780c */ /* 0x000fe20004f01670 */
[----:B0-----:R-:W-:-:S12]  /*f970*/  IMAD.U32 R39, RZ, RZ, UR7 ;  /* 0x00000007ff277e24 */ /* 0x001fd8000f8e00ff */
[----:B------:R-:W-:Y:S01]  /*f980*/  @!P0 IADD3 R146, P3, P4, R67, UR10, R26 ;  /* 0x0000000a43928c10 */ /* 0x000fe2000fc7e01a */
[----:B------:R-:W-:Y:S01]  /*f990*/  IMAD.U32 R67, RZ, RZ, UR11 ;  /* 0x0000000bff437e24 */ /* 0x000fe2000f8e00ff */
[----:B------:R-:W-:Y:S02]  /*f9a0*/  @P0 LOP3.LUT R30, R30, 0x20, RZ, 0xfc, !PT ;  /* 0x000000201e1e0812 */ /* 0x000fe400078efcff */
        /* <DEDUP_REMOVED lines=8> */
[----:B------:R0:W-:Y:S01]  /*fa30*/  @!P3 STG.E.U8 desc[UR30][R28.64+0x11], R218 ;  /* 0x000011da1c00b986 */ /* 0x0001e2000c10111e */
[----:B------:R-:W-:-:S04]  /*fa40*/  @!P0 IADD3 R138, P3, P4, R63, UR10, R26 ;  /* 0x0000000a3f8a8c10 */ /* 0x000fc8000fc7e01a */
[----:B------:R-:W-:Y:S02]  /*fa50*/  @!P0 IADD3.X R150, R39, UR9, R38, P3, P4 ;  /* 0x0000000927968c10 */ /* 0x000fe40009fe8426 */
[----:B------:R-:W-:Y:S02]  /*fa60*/  ISETP.LT.OR P0, PT, R36, 0x11, !P1 ;  /* 0x000000112400780c */ /* 0x000fe40004f01670 */
[----:B------:R-:W-:Y:S01]  /*fa70*/  F2FP.SATFINITE.E4M3.F32.PACK_AB_MERGE_C R39, RZ, R217, RZ ;  /* 0x000000d9ff27723e */ /* 0x000fe200048070ff */
[----:B------:R-:W-:Y:S02]  /*fa80*/  IMAD.U32 R217, RZ, RZ, UR7 ;  /* 0x00000007ffd97e24 */ /* 0x000fe4000f8e00ff */
[----:B0-----:R-:W-:Y:S02]  /*fa90*/  IMAD.U32 R218, RZ, RZ, UR8 ;  /* 0x00000008ffda7e24 */ /* 0x001fe4000f8e00ff */
[----:B------:R0:W-:Y:S04]  /*faa0*/  @!P6 STG.E.U8 desc[UR30][R74.64+0x10], R39 ;  /* 0x000010274a00e986 */ /* 0x0001e8000c10111e */
[----:B------:R1:W-:Y:S02]  /*fab0*/  @!P5 STG.E.U8 desc[UR30][R70.64+0x11], R216 ;  /* 0x000011d84600d986 */ /* 0x0003e4000c10111e */
[----:B------:R-:W-:-:S02]  /*fac0*/  @!P0 IADD3 R145, P3, P4, R145, UR10, R26 ;  /* 0x0000000a91918c10 */ /* 0x000fc4000fc7e01a */
[----:B------:R-:W-:Y:S02]  /*fad0*/  @P0 LOP3.LUT R31, R31, 0x2000000, RZ, 0xfc, !PT ;  /* 0x020000001f1f0812 */ /* 0x000fe400078efcff */
[----:B------:R-:W-:Y:S02]  /*fae0*/  @!P0 IADD3.X R217, R217, UR9, R38, P3, P4 ;  /* 0x00000009d9d98c10 */ /* 0x000fe40009fe8426 */
[----:B------:R-:W-:Y:S01]  /*faf0*/  ISETP.LT.OR P0, PT, R36, 0x12, !P1 ;  /* 0x000000122400780c */ /* 0x000fe20004f01670 */
[----:B0-----:R-:W-:Y:S01]  /*fb00*/  IMAD.U32 R75, RZ, RZ, UR11 ;  /* 0x0000000bff4b7e24 */ /* 0x001fe2000f8e00ff */
[----:B------:R-:W-:Y:S02]  /*fb10*/  LOP3.LUT R31, R31, 0xfeffffff, RZ, 0xc0, !PT ;  /* 0xfeffffff1f1f7812 */ /* 0x000fe400078ec0ff */
[----:B------:R-:W-:Y:S01]  /*fb20*/  F2FP.SATFINITE.E4M3.F32.PACK_AB_MERGE_C R39, RZ, R215, RZ ;  /* 0x000000d7ff27723e */ /* 0x000fe200048070ff */
[----:B------:R-:W-:Y:S02]  /*fb30*/  IMAD.U32 R215, RZ, RZ, UR7 ;  /* 0x00000007ffd77e24 */ /* 0x000fe4000f8e00ff */
[----:B-1----:R-:W-:-:S02]  /*fb40*/  IMAD.U32 R216, RZ, RZ, UR7 ;  /* 0x00000007ffd87e24 */ /* 0x002fc4000f8e00ff */
[----:B------:R-:W-:Y:S02]  /*fb50*/  IMAD.U32 R70, RZ, RZ, UR12 ;  /* 0x0000000cff467e24 */ /* 0x000fe4000f8e00ff */
[----:B------:R-:W-:Y:S02]  /*fb60*/  IMAD.U32 R71, RZ, RZ, UR11 ;  /* 0x0000000bff477e24 */ /* 0x000fe4000f8e00ff */
[----:B------:R-:W-:Y:S02]  /*fb70*/  @!P0 IADD3 R218, P3, P4, R218, UR10, R26 ;  /* 0x0000000adada8c10 */ /* 0x000fe4000fc7e01a */
[----:B------:R-:W-:Y:S02]  /*fb80*/  @P0 LOP3.LUT R31, R31, 0x1000000, RZ, 0xfc, !PT ;  /* 0x010000001f1f0812 */ /* 0x000fe400078efcff */
[----:B------:R-:W-:Y:S02]  /*fb90*/  @!P0 IADD3.X R220, R220, UR9, R38, P3, P4 ;  /* 0x00000009dcdc8c10 */ /* 0x000fe40009fe8426 */
[----:B------:R-:W-:-:S02]  /*fba0*/  ISETP.LT.OR P3, PT, R36, 0x19, !P2 ;  /* 0x000000192400780c */ /* 0x000fc40005761670 */
[----:B------:R-:W-:Y:S02]  /*fbb0*/  ISETP.LT.OR P0, PT, R36, 0x19, !P1 ;  /* 0x000000192400780c */ /* 0x000fe40004f01670 */
[C---:B------:R-:W-:Y:S02]  /*fbc0*/  LOP3.LUT P6, RZ, R31.reuse, 0x8, RZ, 0xc0, !PT ;  /* 0x000000081fff7812 */ /* 0x040fe400078cc0ff */
[C---:B------:R-:W-:Y:S02]  /*fbd0*/  LOP3.LUT P5, RZ, R31.reuse, 0x10, RZ, 0xc0, !PT ;  /* 0x000000101fff7812 */ /* 0x040fe400078ac0ff */
[----:B------:R-:W-:-:S05]  /*fbe0*/  LOP3.LUT R31, R31, 0xff7fffff, RZ, 0xc0, !PT ;  /* 0xff7fffff1f1f7812 */ /* 0x000fca00078ec0ff */
        /* <DEDUP_REMOVED lines=8> */
[C---:B------:R-:W-:Y:S02]  /*fc70*/  ISETP.LT.OR P3, PT, R36.reuse, 0x1a, !P2 ;  /* 0x0000001a2400780c */ /* 0x040fe40005761670 */
[----:B------:R-:W-:Y:S02]  /*fc80*/  ISETP.LT.OR P0, PT, R36, 0x1a, !P1 ;  /* 0x0000001a2400780c */ /* 0x000fe40004f01670 */
[----:B0-----:R-:W-:Y:S01]  /*fc90*/  F2FP.SATFINITE.E4M3.F32.PACK_AB_MERGE_C R39, RZ, R213, RZ ;  /* 0x000000d5ff27723e */ /* 0x001fe200048070ff */
[----:B------:R-:W-:-:S08]  /*fca0*/  IMAD.U32 R213, RZ, RZ, UR7 ;  /* 0x00000007ffd57e24 */ /* 0x000fd0000f8e00ff */
[----:B------:R-:W0:Y:S02]  /*fcb0*/  @!P3 LDC.64 R28, c[0x0][0x5c0] ;  /* 0x00017000ff1cbb82 */ /* 0x000e240000000a00 */
[----:B------:R-:W-:-:S04]  /*fcc0*/  @P0 LOP3.LUT R31, R31, 0x400000, RZ, 0xfc, !PT ;  /* 0x004000001f1f0812 */ /* 0x000fc800078efcff */
[----:B------:R-:W-:Y:S02]  /*fcd0*/  LOP3.LUT R31, R31, 0xffdfffff, RZ, 0xc0, !PT ;  /* 0xffdfffff1f1f7812 */ /* 0x000fe400078ec0ff */
[----:B0-----:R-:W-:-:S05]  /*fce0*/  @!P3 IADD3 R28, P4, R26, R28, RZ ;  /* 0x0000001c1a1cb210 */ /* 0x001fca0007f9e0ff */
[----:B------:R-:W-:-:S05]  /*fcf0*/  @!P3 IMAD.X R29, R38, 0x1, R29, P4 ;  /* 0x00000001261db824 */ /* 0x000fca00020e061d */
[----:B------:R0:W-:Y:S01]  /*fd00*/  @!P3 STG.E.U8 desc[UR30][R28.64+0x19], R214 ;  /* 0x000019d61c00b986 */ /* 0x0001e2000c10111e */
[----:B------:R-:W-:-:S03]  /*fd10*/  @!P0 IADD3 R137, P3, P4, R137, UR10, R26 ;  /* 0x0000000a89898c10 */ /* 0x000fc6000fc7e01a */
[----:B------:R1:W-:Y:S01]  /*fd20*/  @!P6 STG.E.U8 desc[UR30][R78.64+0x18], R39 ;  /* 0x000018274e00e986 */ /* 0x0003e2000c10111e */
[----:B------:R-:W-:Y:S02]  /*fd30*/  @!P0 IADD3.X R149, R149, UR9, R38, P3, P4 ;  /* 0x0000000995958c10 */ /* 0x000fe40009fe8426 */
[----:B------:R-:W-:Y:S01]  /*fd40*/  ISETP.LT.OR P0, PT, R36, 0x21, !P1 ;  /* 0x000000212400780c */ /* 0x000fe20004f01670 */
[----:B------:R3:W-:Y:S01]  /*fd50*/  @!P5 STG.E.U8 desc[UR30][R76.64+0x19], R212 ;  /* 0x000019d44c00d986 */ /* 0x0007e2000c10111e */
[----:B0-----:R-:W-:Y:S01]  /*fd60*/  IMAD.U32 R214, RZ, RZ, UR8 ;  /* 0x00000008ffd67e24 */ /* 0x001fe2000f8e00ff */
[----:B-1----:R-:W-:Y:S01]  /*fd70*/  F2FP.SATFINITE.E4M3.F32.PACK_AB_MERGE_C R39, RZ, R211, RZ ;  /* 0x000000d3ff27723e */ /* 0x002fe200048070ff */
[----:B------:R-:W-:Y:S02]  /*fd80*/  IMAD.U32 R211, RZ, RZ, UR7 ;  /* 0x00000007ffd37e24 */ /* 0x000fe4000f8e00ff */
[----:B------:R-:W-:-:S07]  /*fd90*/  IMAD.U32 R79, RZ, RZ, UR12 ;  /* 0x0000000cff4f7e24 */ /* 0x000fce000f8e00ff */
[----:B------:R-:W-:Y:S01]  /*fda0*/  @!P0 IADD3 R143, P3, P4, R143, UR10, R26 ;  /* 0x0000000a8f8f8c10 */ /* 0x000fe2000fc7e01a */
[----:B---3--:R-:W-:Y:S01]  /*fdb0*/  IMAD.U32 R212, RZ, RZ, UR7 ;  /* 0x00000007ffd47e24 */ /* 0x008fe2000f8e00ff */
[----:B------:R-:W-:Y:S01]  /*fdc0*/  @P0 LOP3.LUT R31, R31, 0x200000, RZ, 0xfc, !PT ;  /* 0x002000001f1f0812 */ /* 0x000fe200078efcff */
[----:B------:R-:W-:Y:S01]  /*fdd0*/  IMAD.U32 R77, RZ, RZ, UR12 ;  /* 0x0000000cff4d7e24 */ /* 0x000fe2000f8e00ff */
[----:B------:R-:W-:Y:S01]  /*fde0*/  @!P0 IADD3.X R213, R213, UR9, R38, P3, P4 ;  /* 0x00000009d5d58c10 */ /* 0x000fe20009fe8426 */
[----:B------:R-:W-:Y:S01]  /*fdf0*/  IMAD.U32 R76, RZ, RZ, UR11 ;  /* 0x0000000bff4c7e24 */ /* 0x000fe2000f8e00ff */
[----:B------:R-:W-:Y:S02]  /*fe00*/  ISETP.LT.OR P0, PT, R36, 0x22, !P1 ;  /* 0x000000222400780c */ /* 0x000fe40004f01670 */
[----:B------:R-:W-:-:S11]  /*fe10*/  LOP3.LUT R31, R31, 0xffefffff, RZ, 0xc0, !PT ;  /* 0xffefffff1f1f7812 */ /* 0x000fd600078ec0ff */
[----:B------:R-:W-:Y:S02]  /*fe20*/  @!P0 IADD3 R214, P3, P4, R214, UR10, R26 ;  /* 0x0000000ad6d68c10 */ /* 0x000fe4000fc7e01a */
[----:B------:R-:W-:Y:S02]  /*fe30*/  @P0 LOP3.LUT R31, R31, 0x100000, RZ, 0xfc, !PT ;  /* 0x001000001f1f0812 */ /* 0x000fe400078efcff */
[----:B------:R-:W-:Y:S02]  /*fe40*/  @!P0 IADD3.X R216, R216, UR9, R38, P3, P4 ;  /* 0x00000009d8d88c10 */ /* 0x000fe40009fe8426 */
[C---:B------:R-:W-:Y:S02]  /*fe50*/  ISETP.LT.OR P3, PT, R36.reuse, 0x21, !P2 ;  /* 0x000000212400780c */ /* 0x040fe40005761670 */
[----:B------:R-:W-:Y:S02]  /*fe60*/  ISETP.LT.OR P0, PT, R36, 0x29, !P1 ;  /* 0x000000292400780c */ /* 0x000fe40004f01670 */
[----:B------:R-:W-:-:S02]  /*fe70*/  LOP3.LUT P6, RZ, R31, 0x20, RZ, 0xc0, !PT ;  /* 0x000000201fff7812 */ /* 0x000fc400078cc0ff */
        /* <DEDUP_REMOVED lines=11> */
[----:B------:R-:W-:Y:S01]  /*ff30*/  ISETP.LT.OR P0, PT, R36, 0x2a, !P1 ;  /* 0x0000002a2400780c */ /* 0x000fe20004f01670 */
[----:B0-----:R-:W-:-:S10]  /*ff40*/  IMAD.U32 R39, RZ, RZ, UR7 ;  /* 0x00000007ff277e24 */ /* 0x001fd4000f8e00ff */
        /* <DEDUP_REMOVED lines=23> */
[----:B------:R-:W-:-:S04]  /*100c0*/  IMAD.U32 R82, RZ, RZ, UR11 ;  /* 0x0000000bff527e24 */ /* 0x000fc8000f8e00ff */
        /* <DEDUP_REMOVED lines=14> */
[----:B------:R-:W-:Y:S01]  /*101b0*/  @!P0 IADD3 R140, P3, P4, R63, UR10, R26 ;  /* 0x0000000a3f8c8c10 */ /* 0x000fe2000fc7e01a */
[----:B------:R-:W-:-:S03]  /*101c0*/  IMAD.U32 R63, RZ, RZ, UR11 ;  /* 0x0000000bff3f7e24 */ /* 0x000fc6000f8e00ff */
        /* <DEDUP_REMOVED lines=14> */
[----:B------:R-:W-:Y:S01]  /*102b0*/  ISETP.GE.AND P1, PT, R37, 0x109, PT ;  /* 0x000001092500780c */ /* 0x000fe20003f26270 */
[----:B------:R3:W-:Y:S01]  /*102c0*/  @!P5 STG.E.U8 desc[UR30][R86.64+0x29], R204 ;  /* 0x000029cc5600d986 */ /* 0x0007e2000c10111e */
[----:B------:R-:W-:Y:S02]  /*102d0*/  LOP3.LUT P5, RZ, R0, 0x4, RZ, 0xc0, !PT ;  /* 0x0000000400ff7812 */ /* 0x000fe400078ac0ff */
[----:B------:R-:W-:Y:S01]  /*102e0*/  ISETP.LT.OR P0, PT, R36, 0x1, !P1 ;  /* 0x000000012400780c */ /* 0x000fe20004f01670 */
[----:B0-----:R-:W-:Y:S02]  /*102f0*/  IMAD.U32 R206, RZ, RZ, UR11 ;  /* 0x0000000bffce7e24 */ /* 0x001fe4000f8e00ff */
[----:B-1----:R-:W-:-:S02]  /*10300*/  IMAD.U32 R39, RZ, RZ, UR12 ;  /* 0x0000000cff277e24 */ /* 0x002fc4000f8e00ff */
[----:B------:R-:W-:Y:S02]  /*10310*/  IMAD.U32 R91, RZ, RZ, UR11 ;  /* 0x0000000bff5b7e24 */ /* 0x000fe4000f8e00ff */
[----:B---3--:R-:W-:-:S06]  /*10320*/  IMAD.U32 R87, RZ, RZ, UR11 ;  /* 0x0000000bff577e24 */ /* 0x008fcc000f8e00ff */
[----:B------:R-:W-:Y:S02]  /*10330*/  @!P0 IADD3 R139, P3, P4, R139, UR10, R26 ;  /* 0x0000000a8b8b8c10 */ /* 0x000fe4000fc7e01a */
[----:B------:R-:W-:Y:S02]  /*10340*/  @P0 LOP3.LUT R31, R31, 0x4000, RZ, 0xfc, !PT ;  /* 0x000040001f1f0812 */ /* 0x000fe400078efcff */
[----:B------:R-:W-:Y:S02]  /*10350*/  @!P0 IADD3.X R151, R151, UR9, R38, P3, P4 ;  /* 0x0000000997978c10 */ /* 0x000fe40009fe8426 */
        /* <DEDUP_REMOVED lines=8> */
[----:B------:R-:W-:-:S07]  /*103e0*/  LOP3.LUT R31, R31, 0xfffff7ff, RZ, 0xc0, !PT ;  /* 0xfffff7ff1f1f7812 */ /* 0x000fce00078ec0ff */
        /* <DEDUP_REMOVED lines=9> */
[----:B------:R-:W-:-:S11]  /*10480*/  ISETP.LT.OR P0, PT, R36, 0xa, !P1 ;  /* 0x0000000a2400780c */ /* 0x000fd60004f01670 */
[----:B0-----:R-:W0:Y:S02]  /*10490*/  @!P3 LDC.64 R28, c[0x0][0x5c0] ;  /* 0x00017000ff1cbb82 */ /* 0x001e240000000a00 */
[----:B------:R-:W-:-:S04]  /*104a0*/  @P0 LOP3.LUT R31, R31, 0x400, RZ, 0xfc, !PT ;  /* 0x000004001f1f0812 */ /* 0x000fc800078efcff */
[----:B------:R-:W-:Y:S02]  /*104b0*/  LOP3.LUT R31, R31, 0xfffffdff, RZ, 0xc0, !PT ;  /* 0xfffffdff1f1f7812 */ /* 0x000fe400078ec0ff */
[----:B0-----:R-:W-:-:S05]  /*104c0*/  @!P3 IADD3 R28, P4, R26, R28, RZ ;  /* 0x0000001c1a1cb210 */ /* 0x001fca0007f9e0ff */
[----:B------:R-:W-:-:S05]  /*104d0*/  @!P3 IMAD.X R29, R38, 0x1, R29, P4 ;  /* 0x00000001261db824 */ /* 0x000fca00020e061d */
[----:B------:R-:W-:Y:S01]  /*104e0*/  @!P3 STG.E.U8 desc[UR30][R28.64+0x31], R202 ;  /* 0x000031ca1c00b986 */ /* 0x000fe2000c10111e */
[----:B------:R-:W-:-:S03]  /*104f0*/  @!P0 IADD3 R130, P3, P4, R39, UR10, R26 ;  /* 0x0000000a27828c10 */ /* 0x000fc6000fc7e01a */
[----:B------:R0:W-:Y:S01]  /*10500*/  @!P6 STG.E.U8 desc[UR30][R102.64+0x30], R201 ;  /* 0x000030c96600e986 */ /* 0x0001e2000c10111e */
[----:B------:R-:W-:Y:S02]  /*10510*/  @!P0 IADD3.X R129, R129, UR9, R38, P3, P4 ;  /* 0x0000000981818c10 */ /* 0x000fe40009fe8426 */
[C---:B------:R-:W-:Y:S01]  /*10520*/  ISETP.LT.OR P0, PT, R36.reuse, 0x11, !P1 ;  /* 0x000000112400780c */ /* 0x040fe20004f01670 */
[----:B------:R1:W-:Y:S01]  /*10530*/  @!P5 STG.E.U8 desc[UR30][R96.64+0x31], R200 ;  /* 0x000031c86000d986 */ /* 0x0003e2000c10111e */
[C---:B------:R-:W-:Y:S02]  /*10540*/  ISETP.LT.OR P5, PT, R36.reuse, 0x19, !P1 ;  /* 0x000000192400780c */ /* 0x040fe40004fa1670 */
[----:B------:R-:W-:Y:S01]  /*10550*/  ISETP.LT.OR P6, PT, R36, 0x1a, !P1 ;  /* 0x0000001a2400780c */ /* 0x000fe20004fc1670 */
[----:B0-----:R-:W-:-:S08]  /*10560*/  IMAD.U32 R102, RZ, RZ, UR12 ;  /* 0x0000000cff667e24 */ /* 0x001fd0000f8e00ff */
[----:B------:R-:W-:Y:S02]  /*10570*/  @!P0 IADD3 R128, P3, P4, R39, UR10, R26 ;  /* 0x0000000a27808c10 */ /* 0x000fe4000fc7e01a */
[----:B------:R-:W-:Y:S02]  /*10580*/  @P0 LOP3.LUT R31, R31, 0x200, RZ, 0xfc, !PT ;  /* 0x000002001f1f0812 */ /* 0x000fe400078efcff */
[----:B------:R-:W-:Y:S02]  /*10590*/  @!P0 IADD3.X R103, R63, UR9, R38, P3, P4 ;  /* 0x000000093f678c10 */ /* 0x000fe40009fe8426 */
[----:B------:R-:W-:Y:S02]  /*105a0*/  ISETP.LT.OR P0, PT, R36, 0x12, !P1 ;  /* 0x000000122400780c */ /* 0x000fe40004f01670 */
[----:B------:R-:W-:Y:S02]  /*105b0*/  LOP3.LUT R31, R31, 0xfffffeff, RZ, 0xc0, !PT ;  /* 0xfffffeff1f1f7812 */ /* 0x000fe400078ec0ff */
[----:B-1----:R-:W-:-:S09]  /*105c0*/  F2FP.SATFINITE.E4M3.F32.PACK_AB_MERGE_C R97, RZ, R186, RZ ;  /* 0x000000baff61723e */ /* 0x002fd200048070ff */
[----:B------:R-:W-:Y:S02]  /*105d0*/  @!P0 IADD3 R102, P3, P4, R102, UR10, R26 ;  /* 0x0000000a66668c10 */ /* 0x000fe4000fc7e01a */
[----:B------:R-:W-:Y:S02]  /*105e0*/  @P0 LOP3.LUT R31, R31, 0x100, RZ, 0xfc, !PT ;  /* 0x000001001f1f0812 */ /* 0x000fe400078efcff */
[----:B------:R-:W-:Y:S02]  /*105f0*/  @!P0 IADD3.X R91, R91, UR9, R38, P3, P4 ;  /* 0x000000095b5b8c10 */ /* 0x000fe40009fe8426 */
[C---:B------:R-:W-:Y:S02]  /*10600*/  ISETP.LT.OR P3, PT, R36.reuse, 0x39, !P2 ;  /* 0x000000392400780c */ /* 0x040fe40005761670 */
[----:B------:R-:W-:Y:S02]  /*10610*/  ISETP.LT.OR P2, PT, R36, 0x3a, !P2 ;  /* 0x0000003a2400780c */ /* 0x000fe40005741670 */
[----:B------:R-:W-:-:S02]  /*10620*/  LOP3.LUT R31, R31, 0xffffff7f, RZ, 0xc0, !PT ;  /* 0xffffff7f1f1f7812 */ /* 0x000fc400078ec0ff */
[----:B------:R-:W-:Y:S02]  /*10630*/  LOP3.LUT P0, RZ, R0, 0x4000, RZ, 0xc0, !PT ;  /* 0x0000400000ff7812 */ /* 0x000fe4000780c0ff */
[----:B------:R-:W-:-:S04]  /*10640*/  @P5 LOP3.LUT R31, R31, 0x80, RZ, 0xfc, !PT ;  /* 0x000000801f1f5812 */ /* 0x000fc800078efcff */
[----:B------:R-:W-:Y:S01]  /*10650*/  LOP3.LUT R31, R31, 0xffffffef, RZ, 0xc0, !PT ;  /* 0xffffffef1f1f7812 */ /* 0x000fe200078ec0ff */
[----:B------:R-:W0:Y:S03]  /*10660*/  @!P3 LDC.64 R28, c[0x0][0x5c0] ;  /* 0x00017000ff1cbb82 */ /* 0x000e260000000a00 */
[----:B------:R-:W-:-:S04]  /*10670*/  @P6 LOP3.LUT R31, R31, 0x10, RZ, 0xfc, !PT ;  /* 0x000000101f1f6812 */ /* 0x000fc800078efcff */
[----:B------:R-:W-:Y:S02]  /*10680*/  LOP3.LUT R31, R31, 0xffffffbf, RZ, 0xc0, !PT ;  /* 0xffffffbf1f1f7812 */ /* 0x000fe400078ec0ff */
[----:B0-----:R-:W-:-:S05]  /*10690*/  @!P3 IADD3 R28, P4, R26, R28, RZ ;  /* 0x0000001c1a1cb210 */ /* 0x001fca0007f9e0ff */
[----:B------:R-:W-:-:S05]  /*106a0*/  @!P3 IMAD.X R29, R38, 0x1, R29, P4 ;  /* 0x00000001261db824 */ /* 0x000fca00020e061d */
[----:B------:R0:W-:Y:S01]  /*106b0*/  @!P3 STG.E.U8 desc[UR30][R28.64+0x38], R199 ;  /* 0x000038c71c00b986 */ /* 0x0001e2000c10111e */
[----:B------:R-:W-:-:S04]  /*106c0*/  @!P5 IADD3 R90, P3, P4, R39, UR10, R26 ;  /* 0x0000000a275adc10 */ /* 0x000fc8000fc7e01a */
[----:B------:R-:W-:Y:S02]  /*106d0*/  @!P5 IADD3.X R87, R87, UR9, R38, P3, P4 ;  /* 0x000000095757dc10 */ /* 0x000fe40009fe8426 */
[C---:B------:R-:W-:Y:S02]  /*106e0*/  LOP3.LUT P4, RZ, R0.reuse, 0x800, RZ, 0xc0, !PT ;  /* 0x0000080000ff7812 */ /* 0x040fe4000788c0ff */
[C---:B------:R-:W-:Y:S02]  /*106f0*/  LOP3.LUT P5, RZ, R0.reuse, 0x8000, RZ, 0xc0, !PT ;  /* 0x0000800000ff7812 */ /* 0x040fe400078ac0ff */
[----:B------:R-:W-:Y:S01]  /*10700*/  LOP3.LUT R0, R0, 0x7fffffff, RZ, 0xc0, !PT ;  /* 0x7fffffff00007812 */ /* 0x000fe200078ec0ff */
[----:B0-----:R-:W0:Y:S02]  /*10710*/  @!P2 LDC.64 R28, c[0x0][0x5c0] ;  /* 0x00017000ff1cab82 */ /* 0x001e240000000a00 */
[----:B0-----:R-:W-:-:S05]  /*10720*/  @!P2 IADD3 R28, P3, R26, R28, RZ ;  /* 0x0000001c1a1ca210 */ /* 0x001fca0007f7e0ff */
[----:B------:R-:W-:-:S05]  /*10730*/  @!P2 IMAD.X R29, R38, 0x1, R29, P3 ;  /* 0x00000001261da824 */ /* 0x000fca00018e061d */
[----:B------:R0:W-:Y:S01]  /*10740*/  @!P2 STG.E.U8 desc[UR30][R28.64+0x39], R198 ;  /* 0x000039c61c00a986 */ /* 0x0001e2000c10111e */
[----:B------:R-:W-:-:S03]  /*10750*/  @!P6 IADD3 R86, P2, P3, R39, UR10, R26 ;  /* 0x0000000a2756ec10 */ /* 0x000fc6000fb5e01a */
[----:B------:R-:W-:Y:S01]  /*10760*/  @!P4 STG.E.U8 desc[UR30][R110.64+0x38], R197 ;  /* 0x000038c56e00c986 */ /* 0x000fe2000c10111e */
[----:B------:R-:W-:Y:S02]  /*10770*/  ISETP.LT.OR P4, PT, R36, 0x21, !P1 ;  /* 0x000000212400780c */ /* 0x000fe40004f81670 */
[----:B------:R-:W-:Y:S01]  /*10780*/  @!P6 IADD3.X R85, R85, UR9, R38, P2, P3 ;  /* 0x000000095555ec10 */ /* 0x000fe200097e6426 */
[----:B------:R-:W-:Y:S01]  /*10790*/  @!P0 STG.E.U8 desc[UR30][R106.64+0x39], R196 ;  /* 0x000039c46a008986 */ /* 0x000fe2000c10111e */
[C---:B------:R-:W-:Y:S02]  /*107a0*/  LOP3.LUT P6, RZ, R30.reuse, 0x40, RZ, 0xc0, !PT ;  /* 0x000000401eff7812 */ /* 0x040fe400078cc0ff */
[----:B------:R-:W-:Y:S01]  /*107b0*/  LOP3.LUT R30, R30, 0xfffffffe, RZ, 0xc0, !PT ;  /* 0xfffffffe1e1e7812 */ /* 0x000fe200078ec0ff */
[----:B0-----:R-:W-:Y:S01]  /*107c0*/  IMAD.U32 R29, RZ, RZ, UR12 ;  /* 0x0000000cff1d7e24 */ /* 0x001fe2000f8e00ff */
[----:B------:R-:W-:Y:S05]  /*107d0*/  @!P5 STG.E.U8 desc[UR30][R100.64], R195 ;  /* 0x000000c36400d986 */ /* 0x000fea000c10111e */
[----:B------:R-:W-:-:S02]  /*107e0*/  @!P4 IADD3 R84, P2, P3, R39, UR10, R26 ;  /* 0x0000000a2754cc10 */ /* 0x000fc4000fb5e01a */
[----:B------:R-:W-:Y:S02]  /*107f0*/  @P4 LOP3.LUT R31, R31, 0x40, RZ, 0xfc, !PT ;  /* 0x000000401f1f4812 */ /* 0x000fe400078efcff */
[----:B------:R-:W-:Y:S02]  /*10800*/  @!P4 IADD3.X R63, R63, UR9, R38, P2, P3 ;  /* 0x000000093f3fcc10 */ /* 0x000fe400097e6426 */
[----:B------:R-:W-:Y:S02]  /*10810*/  ISETP.LT.OR P4, PT, R36, 0x22, !P1 ;  /* 0x000000222400780c */ /* 0x000fe40004f81670 */
[----:B------:R-:W-:-:S11]  /*10820*/  LOP3.LUT R31, R31, 0xffffffdf, RZ, 0xc0, !PT ;  /* 0xffffffdf1f1f7812 */ /* 0x000fd600078ec0ff */
[----:B------:R-:W-:Y:S02]  /*10830*/  @!P4 IADD3 R39, P2, P3, R39, UR10, R26 ;  /* 0x0000000a2727cc10 */ /* 0x000fe4000fb5e01a */
[----:B------:R-:W-:Y:S02]  /*10840*/  @P4 LOP3.LUT R31, R31, 0x20, RZ, 0xfc, !PT ;  /* 0x000000201f1f4812 */ /* 0x000fe400078efcff */
[----:B------:R-:W-:Y:S02]  /*10850*/  @!P4 IADD3.X R62, R62, UR9, R38, P2, P3 ;  /* 0x000000093e3ecc10 */ /* 0x000fe400097e6426 */
[----:B------:R-:W-:Y:S02]  /*10860*/  ISETP.LT.OR P2, PT, R36, 0x29, !P1 ;  /* 0x000000292400780c */ /* 0x000fe40004f41670 */
[----:B------:R-:W-:-:S11]  /*10870*/  LOP3.LUT P0, RZ, R31, 0x1, RZ, 0xc0, !PT ;  /* 0x000000011fff7812 */ /* 0x000fd6000780c0ff */
[----:B------:R-:W-:Y:S02]  /*10880*/  @!P2 IADD3 R66, P3, P4, R29, UR10, R26 ;  /* 0x0000000a1d42ac10 */ /* 0x000fe4000fc7e01a */
[----:B------:R-:W-:Y:S02]  /*10890*/  @P2 LOP3.LUT R0, R0, 0x80000000, RZ, 0xfc, !PT ;  /* 0x8000000000002812 */ /* 0x000fe400078efcff */
[----:B------:R-:W-:Y:S02]  /*108a0*/  @!P2 IADD3.X R67, R67, UR9, R38, P3, P4 ;  /* 0x000000094343ac10 */ /* 0x000fe40009fe8426 */
[----:B------:R-:W-:Y:S02]  /*108b0*/  ISETP.LT.OR P3, PT, R36, 0x2a, !P1 ;  /* 0x0000002a2400780c */ /* 0x000fe40004f61670 */
[----:B------:R-:W-:-:S11]  /*108c0*/  LOP3.LUT P2, RZ, R0, 0x100000, RZ, 0xc0, !PT ;  /* 0x0010000000ff7812 */ /* 0x000fd6000784c0ff */
[----:B------:R-:W-:Y:S02]  /*108d0*/  @!P3 IADD3 R74, P5, P4, R29, UR10, R26 ;  /* 0x0000000a1d4abc10 */ /* 0x000fe4000fcbe01a */
[----:B------:R-:W0:Y:S01]  /*108e0*/  @!P6 LDC.64 R28, c[0x0][0x5c0] ;  /* 0x00017000ff1ceb82 */ /* 0x000e220000000a00 */
[----:B------:R1:W-:Y:S01]  /*108f0*/  @!P2 STG.E.U8 desc[UR30][R94.64+0x1], R194 ;  /* 0x000001c25e00a986 */ /* 0x0003e2000c10111e */
[----:B------:R-:W-:Y:S02]  /*10900*/  @!P3 IADD3.X R75, R75, UR9, R38, P5, P4 ;  /* 0x000000094b4bbc10 */ /* 0x000fe4000afe8426 */
[----:B------:R-:W-:Y:S02]  /*10910*/  ISETP.LT.OR P4, PT, R36, 0x31, !P1 ;  /* 0x000000312400780c */ /* 0x000fe40004f81670 */
[----:B------:R-:W-:-:S04]  /*10920*/  @P3 LOP3.LUT R30, R30, 0x1, RZ, 0xfc, !PT ;  /* 0x000000011e1e3812 */ /* 0x000fc800078efcff */
[----:B------:R-:W-:Y:S02]  /*10930*/  LOP3.LUT R30, R30, 0xfffffffd, RZ, 0xc0, !PT ;  /* 0xfffffffd1e1e7812 */ /* 0x000fe400078ec0ff */
[----:B-1----:R-:W-:-:S05]  /*10940*/  F2FP.SATFINITE.E4M3.F32.PACK_AB_MERGE_C R95, RZ, R190, RZ ;  /* 0x000000beff5f723e */ /* 0x002fca00048070ff */
[----:B------:R-:W-:Y:S02]  /*10950*/  @!P4 IADD3 R70, P3, P5, R70, UR10, R26 ;  /* 0x0000000a4646cc10 */ /* 0x000fe4000fd7e01a */
[----:B------:R-:W-:Y:S02]  /*10960*/  @P4 LOP3.LUT R30, R30, 0x2, RZ, 0xfc, !PT ;  /* 0x000000021e1e4812 */ /* 0x000fe400078efcff */
[----:B------:R-:W-:Y:S02]  /*10970*/  @!P4 IADD3.X R71, R71, UR9, R38, P3, P5 ;  /* 0x000000094747cc10 */ /* 0x000fe40009fea426 */
[----:B------:R-:W-:Y:S02]  /*10980*/  ISETP.LT.OR P5, PT, R36, 0x32, !P1 ;  /* 0x000000322400780c */ /* 0x000fe40004fa1670 */
[----:B0-----:R-:W-:Y:S02]  /*10990*/  @!P6 IADD3 R28, P2, R132, R28, RZ ;  /* 0x0000001c841ce210 */ /* 0x001fe40007f5e0ff */
[----:B------:R-:W-:-:S03]  /*109a0*/  LOP3.LUT R30, R30, 0xfffffffb, RZ, 0xc0, !PT ;  /* 0xfffffffb1e1e7812 */ /* 0x000fc600078ec0ff */
[----:B------:R-:W-:-:S05]  /*109b0*/  @!P6 IMAD.X R29, R134, 0x1, R29, P2 ;  /* 0x00000001861de824 */ /* 0x000fca00010e061d */
[----:B------:R0:W-:Y:S01]  /*109c0*/  @!P6 STG.E.U8 desc[UR30][R28.64], R193 ;  /* 0x000000c11c00e986 */ /* 0x0001e2000c10111e */
[----:B------:R-:W-:Y:S02]  /*109d0*/  ISETP.LT.OR P6, PT, R36, 0x39, !P1 ;  /* 0x000000392400780c */ /* 0x000fe40004fc1670 */
[----:B------:R-:W-:Y:S02]  /*109e0*/  @!P5 IADD3 R77, P3, P4, R77, UR10, R26 ;  /* 0x0000000a4d4ddc10 */ /* 0x000fe4000fc7e01a */
[----:B------:R-:W-:Y:S02]  /*109f0*/  @P5 LOP3.LUT R30, R30, 0x4, RZ, 0xfc, !PT ;  /* 0x000000041e1e5812 */ /* 0x000fe400078efcff */
[----:B------:R-:W-:Y:S02]  /*10a00*/  @!P5 IADD3.X R76, R76, UR9, R38, P3, P4 ;  /* 0x000000094c4cdc10 */ /* 0x000fe40009fe8426 */
[----:B------:R-:W-:Y:S02]  /*10a10*/  ISETP.LT.OR P1, PT, R36, 0x3a, !P1 ;  /* 0x0000003a2400780c */ /* 0x000fe40004f21670 */
[----:B------:R-:W-:Y:S01]  /*10a20*/  LOP3.LUT R30, R30, 0xfffffff7, RZ, 0xc0, !PT ;  /* 0xfffffff71e1e7812 */ /* 0x000fe200078ec0ff */
[----:B0-----:R-:W0:Y:S01]  /*10a30*/  @!P0 LDC.64 R28, c[0x0][0x5c0] ;  /* 0x00017000ff1c8b82 */ /* 0x001e220000000a00 */
[----:B------:R-:W-:-:S02]  /*10a40*/  LOP3.LUT P3, RZ, R0, 0x10000000, RZ, 0xc0, !PT ;  /* 0x1000000000ff7812 */ /* 0x000fc4000786c0ff */
[----:B------:R-:W-:Y:S02]  /*10a50*/  @!P6 IADD3 R79, P2, P4, R79, UR10, R26 ;  /* 0x0000000a4f4fec10 */ /* 0x000fe4000fc5e01a */
[----:B------:R-:W-:Y:S02]  /*10a60*/  @P6 LOP3.LUT R30, R30, 0x8, RZ, 0xfc, !PT ;  /* 0x000000081e1e6812 */ /* 0x000fe400078efcff */
[----:B------:R-:W-:Y:S01]  /*10a70*/  @!P6 IADD3.X R78, R83, UR9, R38, P2, P4 ;  /* 0x00000009534eec10 */ /* 0x000fe200097e8426 */
[----:B------:R-:W-:Y:S01]  /*10a80*/  IMAD.U32 R83, RZ, RZ, UR12 ;  /* 0x0000000cff537e24 */ /* 0x000fe2000f8e00ff */
[----:B------:R-:W-:Y:S02]  /*10a90*/  LOP3.LUT R30, R30, 0xffffffef, RZ, 0xc0, !PT ;  /* 0xffffffef1e1e7812 */ /* 0x000fe400078ec0ff */
[----:B------:R-:W-:Y:S02]  /*10aa0*/  LOP3.LUT P6, RZ, R31, 0x4000000, RZ, 0xc0, !PT ;  /* 0x040000001fff7812 */ /* 0x000fe400078cc0ff */
[----:B------:R-:W-:-:S02]  /*10ab0*/  @P1 LOP3.LUT R30, R30, 0x10, RZ, 0xfc, !PT ;  /* 0x000000101e1e1812 */ /* 0x000fc400078efcff */
[----:B------:R-:W-:Y:S02]  /*10ac0*/  LOP3.LUT P5, RZ, R0, 0x8000000, RZ, 0xc0, !PT ;  /* 0x0800000000ff7812 */ /* 0x000fe400078ac0ff */
[----:B0-----:R-:W-:-:S05]  /*10ad0*/  @!P0 IADD3 R28, P2, R221, R28, RZ ;  /* 0x0000001cdd1c8210 */ /* 0x001fca0007f5e0ff */
[----:B------:R-:W-:Y:S01]  /*10ae0*/  @!P0 IMAD.X R29, R222, 0x1, R29, P2 ;  /* 0x00000001de1d8824 */ /* 0x000fe200010e061d */
[----:B------:R-:W-:-:S04]  /*10af0*/  @!P1 IADD3 R83, P2, P4, R83, UR10, R26 ;  /* 0x0000000a53539c10 */ /* 0x000fc8000fc5e01a */
[----:B------:R0:W-:Y:S01]  /*10b00*/  @!P0 STG.E.U8 desc[UR30][R28.64+0x1], R192 ;  /* 0x000001c01c008986 */ /* 0x0001e2000c10111e */
[----:B------:R-:W-:Y:S02]  /*10b10*/  LOP3.LUT P0, RZ, R30, 0x20, RZ, 0xc0, !PT ;  /* 0x000000201eff7812 */ /* 0x000fe4000780c0ff */
[----:B------:R-:W-:Y:S02]  /*10b20*/  @!P1 IADD3.X R82, R82, UR9, R38, P2, P4 ;  /* 0x0000000952529c10 */ /* 0x000fe400097e8426 */
[C---:B------:R-:W-:Y:S02]  /*10b30*/  LOP3.LUT P1, RZ, R0.reuse, 0x20000000, RZ, 0xc0, !PT ;  /* 0x2000000000ff7812 */ /* 0x040fe4000782c0ff */
[----:B------:R-:W-:Y:S02]  /*10b40*/  LOP3.LUT P2, RZ, R31, 0x2000000, RZ, 0xc0, !PT ;  /* 0x020000001fff7812 */ /* 0x000fe4000784c0ff */
[----:B------:R-:W-:-:S05]  /*10b50*/  LOP3.LUT P4, RZ, R0, 0x4000000, RZ, 0xc0, !PT ;  /* 0x0400000000ff7812 */ /* 0x000fca000788c0ff */
[----:B0-----:R-:W0:Y:S04]  /*10b60*/  @!P0 LDC.64 R28, c[0x0][0x5c0] ;  /* 0x00017000ff1c8b82 */ /* 0x001e280000000a00 */
[----:B------:R-:W-:Y:S04]  /*10b70*/  @!P1 STG.E.U8 desc[UR30][R108.64+0x8], R191 ;  /* 0x000008bf6c009986 */ /* 0x000fe8000c10111e */
[----:B------:R1:W-:Y:S01]  /*10b80*/  @!P3 STG.E.U8 desc[UR30][R104.64+0x9], R95 ;  /* 0x0000095f6800b986 */ /* 0x0003e2000c10111e */
[----:B------:R-:W-:Y:S02]  /*10b90*/  LOP3.LUT P3, RZ, R31, 0x800000, RZ, 0xc0, !PT ;  /* 0x008000001fff7812 */ /* 0x000fe4000786c0ff */
[----:B-1----:R-:W-:-:S02]  /*10ba0*/  F2FP.SATFINITE.E4M3.F32.PACK_AB_MERGE_C R95, RZ, R188, RZ ;  /* 0x000000bcff5f723e */ /* 0x002fc400048070ff */
[----:B0-----:R-:W-:-:S05]  /*10bb0*/  @!P0 IADD3 R28, P1, R146, R28, RZ ;  /* 0x0000001c921c8210 */ /* 0x001fca0007f3e0ff */
[----:B------:R-:W-:Y:S01]  /*10bc0*/  @!P0 IMAD.X R29, R219, 0x1, R29, P1 ;  /* 0x00000001db1d8824 */ /* 0x000fe200008e061d */
[----:B------:R-:W-:-:S04]  /*10bd0*/  LOP3.LUT P1, RZ, R0, 0x1000000, RZ, 0xc0, !PT ;  /* 0x0100000000ff7812 */ /* 0x000fc8000782c0ff */
[----:B------:R0:W-:Y:S01]  /*10be0*/  @!P0 STG.E.U8 desc[UR30][R28.64+0x8], R189 ;  /* 0x000008bd1c008986 */ /* 0x0001e2000c10111e */
[----:B------:R-:W-:Y:S02]  /*10bf0*/  P2R R94, PR, RZ, 0x2 ;  /* 0x00000002ff5e7803 */ /* 0x000fe40000000000 */
[----:B------:R-:W-:Y:S01]  /*10c00*/  LOP3.LUT P1, RZ, R31, 0x1000000, RZ, 0xc0, !PT ;  /* 0x010000001fff7812 */ /* 0x000fe2000782c0ff */
[----:B0-----:R-:W0:Y:S02]  /*10c10*/  @!P6 LDC.64 R28, c[0x0][0x5c0] ;  /* 0x00017000ff1ceb82 */ /* 0x001e240000000a00 */
[----:B0-----:R-:W-:-:S05]  /*10c20*/  @!P6 IADD3 R28, P0, R138, R28, RZ ;  /* 0x0000001c8a1ce210 */ /* 0x001fca0007f1e0ff */
[----:B------:R-:W-:-:S05]  /*10c30*/  @!P6 IMAD.X R29, R150, 0x1, R29, P0 ;  /* 0x00000001961de824 */ /* 0x000fca00000e061d */
[----:B------:R0:W-:Y:S01]  /*10c40*/  @!P6 STG.E.U8 desc[UR30][R28.64+0x9], R95 ;  /* 0x0000095f1c00e986 */ /* 0x0001e2000c10111e */
[----:B------:R-:W-:-:S03]  /*10c50*/  LOP3.LUT P6, RZ, R31, 0x400000, RZ, 0xc0, !PT ;  /* 0x004000001fff7812 */ /* 0x000fc600078cc0ff */
[----:B------:R-:W-:Y:S01]  /*10c60*/  @!P5 STG.E.U8 desc[UR30][R116.64+0x10], R187 ;  /* 0x000010bb7400d986 */ /* 0x000fe2000c10111e */
[----:B------:R-:W-:-:S03]  /*10c70*/  LOP3.LUT P5, RZ, R0, 0x800000, RZ, 0xc0, !PT ;  /* 0x0080000000ff7812 */ /* 0x000fc600078ac0ff */
[----:B------:R1:W-:Y:S01]  /*10c80*/  @!P4 STG.E.U8 desc[UR30][R114.64+0x11], R97 ;  /* 0x000011617200c986 */ /* 0x0003e2000c10111e */
[----:B------:R-:W-:Y:S01]  /*10c90*/  LOP3.LUT P4, RZ, R0, 0x400000, RZ, 0xc0, !PT ;  /* 0x0040000000ff7812 */ /* 0x000fe2000788c0ff */
[----:B0-----:R-:W0:Y:S01]  /*10ca0*/  @!P2 LDC.64 R28, c[0x0][0x5c0] ;  /* 0x00017000ff1cab82 */ /* 0x001e220000000a00 */
[----:B------:R-:W-:Y:S02]  /*10cb0*/  F2FP.SATFINITE.E4M3.F32.PACK_AB_MERGE_C R95, RZ, R184, RZ ;  /* 0x000000b8ff5f723e */ /* 0x000fe400048070ff */
[----:B-1----:R-:W-:Y:S02]  /*10cc0*/  F2FP.SATFINITE.E4M3.F32.PACK_AB_MERGE_C R97, RZ, R182, RZ ;  /* 0x000000b6ff61723e */ /* 0x002fe400048070ff */
[----:B0-----:R-:W-:-:S05]  /*10cd0*/  @!P2 IADD3 R28, P0, R145, R28, RZ ;  /* 0x0000001c911ca210 */ /* 0x001fca0007f1e0ff */
[----:B------:R-:W-:-:S05]  /*10ce0*/  @!P2 IMAD.X R29, R217, 0x1, R29, P0 ;  /* 0x00000001d91da824 */ /* 0x000fca00000e061d */
[----:B------:R0:W-:Y:S01]  /*10cf0*/  @!P2 STG.E.U8 desc[UR30][R28.64+0x10], R185 ;  /* 0x000010b91c00a986 */ /* 0x0001e2000c10111e */
[----:B------:R-:W-:Y:S01]  /*10d00*/  LOP3.LUT P2, RZ, R31, 0x200000, RZ, 0xc0, !PT ;  /* 0x002000001fff7812 */ /* 0x000fe2000784c0ff */
[----:B0-----:R-:W0:Y:S02]  /*10d10*/  @!P1 LDC.64 R28, c[0x0][0x5c0] ;  /* 0x00017000ff1c9b82 */ /* 0x001e240000000a00 */
[----:B0-----:R-:W-:-:S05]  /*10d20*/  @!P1 IADD3 R28, P0, R218, R28, RZ ;  /* 0x0000001cda1c9210 */ /* 0x001fca0007f1e0ff */
[----:B------:R-:W-:Y:S01]  /*10d30*/  @!P1 IMAD.X R29, R220, 0x1, R29, P0 ;  /* 0x00000001dc1d9824 */ /* 0x000fe200000e061d */
[----:B------:R-:W-:-:S04]  /*10d40*/  LOP3.LUT P0, RZ, R0, 0x2000000, RZ, 0xc0, !PT ;  /* 0x0200000000ff7812 */ /* 0x000fc8000780c0ff */
[----:B------:R0:W-:Y:S01]  /*10d50*/  @!P1 STG.E.U8 desc[UR30][R28.64+0x11], R95 ;  /* 0x0000115f1c009986 */ /* 0x0001e2000c10111e */
[----:B------:R-:W-:-:S08]  /*10d60*/  ISETP.NE.AND P1, PT, R94, RZ, PT ;  /* 0x000000ff5e00720c */ /* 0x000fd00003f25270 */
[----:B------:R-:W-:Y:S01]  /*10d70*/  @!P0 STG.E.U8 desc[UR30][R122.64+0x18], R183 ;  /* 0x000018b77a008986 */ /* 0x000fe2000c10111e */
[----:B0-----:R-:W0:Y:S01]  /*10d80*/  @!P3 LDC.64 R28, c[0x0][0x5c0] ;  /* 0x00017000ff1cbb82 */ /* 0x001e220000000a00 */
[----:B------:R-:W-:-:S03]  /*10d90*/  F2FP.SATFINITE.E4M3.F32.PACK_AB_MERGE_C R95, RZ, R180, RZ ;  /* 0x000000b4ff5f723e */ /* 0x000fc600048070ff */
[----:B------:R1:W-:Y:S01]  /*10da0*/  @!P1 STG.E.U8 desc[UR30][R118.64+0x19], R97 ;  /* 0x0000196176009986 */ /* 0x0003e2000c10111e */
[----:B------:R-:W-:-:S04]  /*10db0*/  LOP3.LUT P1, RZ, R0, 0x80000, RZ, 0xc0, !PT ;  /* 0x0008000000ff7812 */ /* 0x000fc8000782c0ff */
[----:B------:R-:W-:Y:S02]  /*10dc0*/  P2R R94, PR, RZ, 0x2 ;  /* 0x00000002ff5e7803 */ /* 0x000fe40000000000 */
[----:B------:R-:W-:Y:S02]  /*10dd0*/  LOP3.LUT P1, RZ, R31, 0x100000, RZ, 0xc0, !PT ;  /* 0x001000001fff7812 */ /* 0x000fe4000782c0ff */
[----:B-1----:R-:W-:Y:S02]  /*10de0*/  F2FP.SATFINITE.E4M3.F32.PACK_AB_MERGE_C R97, RZ, R178, RZ ;  /* 0x000000b2ff61723e */ /* 0x002fe400048070ff */
[----:B0-----:R-:W-:-:S05]  /*10df0*/  @!P3 IADD3 R28, P0, R144, R28, RZ ;  /* 0x0000001c901cb210 */ /* 0x001fca0007f1e0ff */
[----:B------:R-:W-:-:S05]  /*10e00*/  @!P3 IMAD.X R29, R215, 0x1, R29, P0 ;  /* 0x00000001d71db824 */ /* 0x000fca00000e061d */
[----:B------:R0:W-:Y:S01]  /*10e10*/  @!P3 STG.E.U8 desc[UR30][R28.64+0x18], R181 ;  /* 0x000018b51c00b986 */ /* 0x0001e2000c10111e */
        /* <DEDUP_REMOVED lines=27> */
[----:B------:R-:W-:Y:S02]  /*10fd0*/  LOP3.LUT P1, RZ, R0, 0x2000, RZ, 0xc0, !PT ;  /* 0x0000200000ff7812 */ /* 0x000fe4000782c0ff */
[----:B-1----:R-:W-:Y:S02]  /*10fe0*/  F2FP.SATFINITE.E4M3.F32.PACK_AB_MERGE_C R97, RZ, R170, RZ ;  /* 0x000000aaff61723e */ /* 0x002fe400048070ff */
[----:B0-----:R-:W-:-:S05]  /*10ff0*/  @!P3 IADD3 R28, P0, R142, R28, RZ ;  /* 0x0000001c8e1cb210 */ /* 0x001fca0007f1e0ff */
[----:B------:R-:W-:-:S05]  /*11000*/  @!P3 IMAD.X R29, R211, 0x1, R29, P0 ;  /* 0x00000001d31db824 */ /* 0x000fca00000e061d */
[----:B------:R0:W-:Y:S01]  /*11010*/  @!P3 STG.E.U8 desc[UR30][R28.64+0x28], R173 ;  /* 0x000028ad1c00b986 */ /* 0x0001e2000c10111e */
[----:B------:R-:W-:-:S04]  /*11020*/  LOP3.LUT P3, RZ, R31, 0x8000, RZ, 0xc0, !PT ;  /* 0x000080001fff7812 */ /* 0x000fc8000786c0ff */
        /* <DEDUP_REMOVED lines=24> */
[----:B------:R1:W-:Y:S04]  /*111b0*/  @!P0 STG.E.U8 desc[UR30][R88.64+0x38], R167 ;  /* 0x000038a758008986 */ /* 0x0003e8000c10111e */
[----:B------:R3:W-:Y:S01]  /*111c0*/  @!P1 STG.E.U8 desc[UR30][R80.64+0x39], R95 ;  /* 0x0000395f50009986 */ /* 0x0007e2000c10111e */
[----:B0-----:R-:W0:Y:S01]  /*111d0*/  @!P3 LDC.64 R28, c[0x0][0x5c0] ;  /* 0x00017000ff1cbb82 */ /* 0x001e220000000a00 */
[----:B------:R-:W-:Y:S02]  /*111e0*/  LOP3.LUT P1, RZ, R0, 0x100, RZ, 0xc0, !PT ;  /* 0x0000010000ff7812 */ /* 0x000fe4000782c0ff */
[----:B-1----:R-:W-:Y:S02]  /*111f0*/  F2FP.SATFINITE.E4M3.F32.PACK_AB_MERGE_C R89, RZ, R164, RZ ;  /* 0x000000a4ff59723e */ /* 0x002fe400048070ff */
[----:B---3--:R-:W-:-:S02]  /*11200*/  F2FP.SATFINITE.E4M3.F32.PACK_AB_MERGE_C R81, RZ, R162, RZ ;  /* 0x000000a2ff51723e */ /* 0x008fc400048070ff */
        /* <DEDUP_REMOVED lines=11> */
[----:B------:R1:W-:Y:S01]  /*112c0*/  @!P6 STG.E.U8 desc[UR30][R72.64], R163 ;  /* 0x000000a34800e986 */ /* 0x0003e2000c10111e */
[----:B------:R-:W-:-:S03]  /*112d0*/  LOP3.LUT P6, RZ, R0, 0x80, RZ, 0xc0, !PT ;  /* 0x0000008000ff7812 */ /* 0x000fc600078cc0ff */
[----:B------:R3:W-:Y:S01]  /*112e0*/  @!P5 STG.E.U8 desc[UR30][R68.64+0x1], R81 ;  /* 0x000001514400d986 */ /* 0x0007e2000c10111e */
[----:B------:R-:W-:Y:S01]  /*112f0*/  LOP3.LUT P5, RZ, R0, 0x40, RZ, 0xc0, !PT ;  /* 0x0000004000ff7812 */ /* 0x000fe200078ac0ff */
[----:B0-----:R-:W0:Y:S01]  /*11300*/  @!P4 LDC.64 R28, c[0x0][0x5c0] ;  /* 0x00017000ff1ccb82 */ /* 0x001e220000000a00 */
[----:B-1----:R-:W-:Y:S02]  /*11310*/  P2R R72, PR, RZ, 0x40 ;  /* 0x00000040ff487803 */ /* 0x002fe40000000000 */
[----:B------:R-:W-:Y:S02]  /*11320*/  LOP3.LUT P6, RZ, R31, 0x400, RZ, 0xc0, !PT ;  /* 0x000004001fff7812 */ /* 0x000fe400078cc0ff */
[----:B------:R-:W-:-:S03]  /*11330*/  F2FP.SATFINITE.E4M3.F32.PACK_AB_MERGE_C R73, RZ, R160, RZ ;  /* 0x000000a0ff49723e */ /* 0x000fc600048070ff */
[----:B---3--:R-:W1:Y:S01]  /*11340*/  @!P2 LDC.64 R68, c[0x0][0x5c0] ;  /* 0x00017000ff44ab82 */ /* 0x008e620000000a00 */
[----:B------:R-:W-:Y:S02]  /*11350*/  F2FP.SATFINITE.E4M3.F32.PACK_AB_MERGE_C R81, RZ, R158, RZ ;  /* 0x0000009eff51723e */ /* 0x000fe400048070ff */
[----:B0-----:R-:W-:-:S05]  /*11360*/  @!P4 IADD3 R28, P0, R139, R28, RZ ;  /* 0x0000001c8b1cc210 */ /* 0x001fca0007f1e0ff */
[----:B------:R-:W-:-:S05]  /*11370*/  @!P4 IMAD.X R29, R151, 0x1, R29, P0 ;  /* 0x00000001971dc824 */ /* 0x000fca00000e061d */
[----:B------:R0:W-:Y:S01]  /*11380*/  @!P4 STG.E.U8 desc[UR30][R28.64], R161 ;  /* 0x000000a11c00c986 */ /* 0x0001e2000c10111e */
[----:B------:R-:W-:Y:S01]  /*11390*/  LOP3.LUT P4, RZ, R31, 0x200, RZ, 0xc0, !PT ;  /* 0x000002001fff7812 */ /* 0x000fe2000788c0ff */
[----:B0-----:R-:W0:Y:S02]  /*113a0*/  @!P3 LDC.64 R28, c[0x0][0x5c0] ;  /* 0x00017000ff1cbb82 */ /* 0x001e240000000a00 */
[----:B0-----:R-:W-:-:S05]  /*113b0*/  @!P3 IADD3 R28, P0, R205, R28, RZ ;  /* 0x0000001ccd1cb210 */ /* 0x001fca0007f1e0ff */
[----:B------:R-:W-:Y:S01]  /*113c0*/  @!P3 IMAD.X R29, R206, 0x1, R29, P0 ;  /* 0x00000001ce1db824 */ /* 0x000fe200000e061d */
[----:B------:R-:W-:Y:S02]  /*113d0*/  LOP3.LUT P0, RZ, R31, 0x1000, RZ, 0xc0, !PT ;  /* 0x000010001fff7812 */ /* 0x000fe4000780c0ff */
[----:B------:R-:W-:-:S11]  /*113e0*/  ISETP.NE.AND P3, PT, R80, RZ, PT ;  /* 0x000000ff5000720c */ /* 0x000fd60003f65270 */
[----:B------:R0:W-:Y:S01]  /*113f0*/  @!P0 STG.E.U8 desc[UR30][R28.64+0x1], R73 ;  /* 0x000001491c008986 */ /* 0x0001e2000c10111e */
[----:B-1----:R-:W-:-:S03]  /*11400*/  @!P2 IADD3 R68, P0, R133, R68, RZ ;  /* 0x000000448544a210 */ /* 0x002fc60007f1e0ff */
[----:B------:R1:W-:Y:S01]  /*11410*/  @!P3 STG.E.U8 desc[UR30][R64.64+0x8], R159 ;  /* 0x0000089f4000b986 */ /* 0x0003e2000c10111e */
[----:B------:R-:W-:Y:S01]  /*11420*/  LOP3.LUT P3, RZ, R31, 0x100, RZ, 0xc0, !PT ;  /* 0x000001001fff7812 */ /* 0x000fe2000786c0ff */
[----:B------:R-:W-:Y:S02]  /*11430*/  @!P2 IMAD.X R69, R131, 0x1, R69, P0 ;  /* 0x000000018345a824 */ /* 0x000fe400000e0645 */
[----:B------:R3:W-:Y:S01]  /*11440*/  @!P1 STG.E.U8 desc[UR30][R60.64+0x9], R81 ;  /* 0x000009513c009986 */ /* 0x0007e2000c10111e */
[----:B------:R-:W-:Y:S01]  /*11450*/  LOP3.LUT P1, RZ, R31, 0x80, RZ, 0xc0, !PT ;  /* 0x000000801fff7812 */ /* 0x000fe2000782c0ff */
[----:B0-----:R-:W0:Y:S02]  /*11460*/  @!P6 LDC.64 R28, c[0x0][0x5c0] ;  /* 0x00017000ff1ceb82 */ /* 0x001e240000000a00 */
[----:B------:R-:W-:Y:S01]  /*11470*/  @!P2 STG.E.U8 desc[UR30][R68.64+0x8], R157 ;  /* 0x0000089d4400a986 */ /* 0x000fe2000c10111e */
[----:B------:R-:W-:-:S05]  /*11480*/  LOP3.LUT P2, RZ, R0, 0x10, RZ, 0xc0, !PT ;  /* 0x0000001000ff7812 */ /* 0x000fca000784c0ff */
[----:B-1----:R-:W1:Y:S01]  /*11490*/  @!P4 LDC.64 R64, c[0x0][0x5c0] ;  /* 0x00017000ff40cb82 */ /* 0x002e620000000a00 */
[----:B---3--:R-:W-:Y:S02]  /*114a0*/  F2FP.SATFINITE.E4M3.F32.PACK_AB_MERGE_C R61, RZ, R154, RZ ;  /* 0x0000009aff3d723e */ /* 0x008fe400048070ff */
[----:B0-----:R-:W-:-:S05]  /*114b0*/  @!P6 IADD3 R130, P0, R130, R28, RZ ;  /* 0x0000001c8282e210 */ /* 0x001fca0007f1e0ff */
[----:B------:R-:W-:Y:S01]  /*114c0*/  @!P6 IMAD.X R131, R129, 0x1, R29, P0 ;  /* 0x000000018183e824 */ /* 0x000fe200000e061d */
[----:B------:R-:W-:Y:S02]  /*114d0*/  LOP3.LUT P0, RZ, R31, 0x400, RZ, 0xc0, !PT ;  /* 0x000004001fff7812 */ /* 0x000fe4000780c0ff */
[----:B------:R-:W-:Y:S02]  /*114e0*/  F2FP.SATFINITE.E4M3.F32.PACK_AB_MERGE_C R29, RZ, R156, RZ ;  /* 0x0000009cff1d723e */ /* 0x000fe400048070ff */
[----:B------:R-:W-:-:S09]  /*114f0*/  ISETP.NE.AND P6, PT, R72, RZ, PT ;  /* 0x000000ff4800720c */ /* 0x000fd20003fc5270 */
        /* <DEDUP_REMOVED lines=14> */
[----:B------:R-:W-:Y:S02]  /*115e0*/  F2FP.SATFINITE.E4M3.F32.PACK_AB_MERGE_C R29, RZ, R152, RZ ;  /* 0x00000098ff1d723e */ /* 0x000fe400048070ff */
[----:B------:R-:W-:-:S03]  /*115f0*/  LOP3.LUT P0, RZ, R0, 0x20, RZ, 0xc0, !PT ;  /* 0x0000002000ff7812 */ /* 0x000fc6000780c0ff */
[----:B------:R0:W-:Y:S01]  /*11600*/  @!P3 STG.E.U8 desc[UR30][R102.64+0x11], R29 ;  /* 0x0000111d6600b986 */ /* 0x0001e2000c10111e */
[----:B------:R-:W-:-:S09]  /*11610*/  LOP3.LUT P3, RZ, R31, 0x20, RZ, 0xc0, !PT ;  /* 0x000000201fff7812 */ /* 0x000fd2000786c0ff */
[----:B------:R3:W-:Y:S01]  /*11620*/  @!P0 STG.E.U8 desc[UR30][R54.64+0x18], R23 ;  /* 0x0000181736008986 */ /* 0x0007e2000c10111e */
[----:B-1----:R-:W-:Y:S01]  /*11630*/  @!P1 IADD3 R90, P0, R90, R58, RZ ;  /* 0x0000003a5a5a9210 */ /* 0x002fe20007f1e0ff */
[----:B0-----:R-:W0:Y:S02]  /*11640*/  @!P6 LDC.64 R28, c[0x0][0x5c0] ;  /* 0x00017000ff1ceb82 */ /* 0x001e240000000a00 */
[----:B------:R-:W-:Y:S01]  /*11650*/  @!P2 STG.E.U8 desc[UR30][R52.64+0x19], R57 ;  /* 0x000019393400a986 */ /* 0x000fe2000c10111e */
[----:B------:R-:W-:Y:S01]  /*11660*/  LOP3.LUT P2, RZ, R0, 0x1, RZ, 0xc0, !PT ;  /* 0x0000000100ff7812 */ /* 0x000fe2000784c0ff */
[----:B------:R-:W-:-:S05]  /*11670*/  @!P1 IMAD.X R91, R87, 0x1, R59, P0 ;  /* 0x00000001575b9824 */ /* 0x000fca00000e063b */
[----:B------:R1:W-:Y:S01]  /*11680*/  @!P1 STG.E.U8 desc[UR30][R90.64+0x18], R21 ;  /* 0x000018155a009986 */ /* 0x0003e2000c10111e */
[----:B---3--:R-:W-:Y:S02]  /*11690*/  F2FP.SATFINITE.E4M3.F32.PACK_AB_MERGE_C R23, RZ, R20, RZ ;  /* 0x00000014ff17723e */ /* 0x008fe400048070ff */
[----:B------:R-:W-:Y:S02]  /*116a0*/  LOP3.LUT P1, RZ, R30, 0x10, RZ, 0xc0, !PT ;  /* 0x000000101eff7812 */ /* 0x000fe4000782c0ff */
[----:B-1----:R-:W-:Y:S02]  /*116b0*/  F2FP.SATFINITE.E4M3.F32.PACK_AB_MERGE_C R21, RZ, R18, RZ ;  /* 0x00000012ff15723e */ /* 0x002fe400048070ff */
[----:B0-----:R-:W-:-:S05]  /*116c0*/  @!P6 IADD3 R86, P0, R86, R28, RZ ;  /* 0x0000001c5656e210 */ /* 0x001fca0007f1e0ff */
[----:B------:R-:W-:Y:S01]  /*116d0*/  @!P6 IMAD.X R87, R85, 0x1, R29, P0 ;  /* 0x000000015557e824 */ /* 0x000fe200000e061d */
[----:B------:R-:W-:Y:S01]  /*116e0*/  LOP3.LUT P0, RZ, R0, 0x2, RZ, 0xc0, !PT ;  /* 0x0000000200ff7812 */ /* 0x000fe2000780c0ff */
[----:B------:R-:W0:Y:S03]  /*116f0*/  @!P4 LDC.64 R28, c[0x0][0x5c0] ;  /* 0x00017000ff1ccb82 */ /* 0x000e260000000a00 */
[----:B------:R1:W-:Y:S01]  /*11700*/  @!P6 STG.E.U8 desc[UR30][R86.64+0x19], R23 ;  /* 0x000019175600e986 */ /* 0x0003e2000c10111e */
[----:B------:R-:W-:-:S03]  /*11710*/  LOP3.LUT P6, RZ, R30, 0x8, RZ, 0xc0, !PT ;  /* 0x000000081eff7812 */ /* 0x000fc600078cc0ff */
[----:B------:R-:W-:Y:S01]  /*11720*/  @!P5 STG.E.U8 desc[UR30][R50.64+0x20], R19 ;  /* 0x000020133200d986 */ /* 0x000fe2000c10111e */
[----:B------:R-:W-:-:S04]  /*11730*/  LOP3.LUT P5, RZ, R30, 0x4, RZ, 0xc0, !PT ;  /* 0x000000041eff7812 */ /* 0x000fc800078ac0ff */
[----:B------:R3:W-:Y:S01]  /*11740*/  @!P0 STG.E.U8 desc[UR30][R48.64+0x21], R21 ;  /* 0x0000211530008986 */ /* 0x0007e2000c10111e */
[----:B-1----:R-:W1:Y:S01]  /*11750*/  @!P3 LDC.64 R22, c[0x0][0x5c0] ;  /* 0x00017000ff16bb82 */ /* 0x002e620000000a00 */
[----:B0-----:R-:W-:Y:S02]  /*11760*/  @!P4 IADD3 R84, P0, R84, R28, RZ ;  /* 0x0000001c5454c210 */ /* 0x001fe40007f1e0ff */
[----:B---3--:R-:W-:-:S03]  /*11770*/  F2FP.SATFINITE.E4M3.F32.PACK_AB_MERGE_C R21, RZ, R16, RZ ;  /* 0x00000010ff15723e */ /* 0x008fc600048070ff */
[----:B------:R-:W-:-:S05]  /*11780*/  @!P4 IMAD.X R85, R63, 0x1, R29, P0 ;  /* 0x000000013f55c824 */ /* 0x000fca00000e061d */
[----:B------:R0:W-:Y:S01]  /*11790*/  @!P4 STG.E.U8 desc[UR30][R84.64+0x20], R17 ;  /* 0x000020115400c986 */ /* 0x0001e2000c10111e */
[----:B------:R-:W-:Y:S02]  /*117a0*/  LOP3.LUT P4, RZ, R30, 0x2, RZ, 0xc0, !PT ;  /* 0x000000021eff7812 */ /* 0x000fe4000788c0ff */
[----:B-1----:R-:W-:-:S05]  /*117b0*/  @!P3 IADD3 R18, P0, R39, R22, RZ ;  /* 0x000000162712b210 */ /* 0x002fca0007f1e0ff */
[----:B------:R-:W-:Y:S01]  /*117c0*/  @!P3 IMAD.X R19, R62, 0x1, R23, P0 ;  /* 0x000000013e13b824 */ /* 0x000fe200000e0617 */
[----:B------:R-:W-:Y:S02]  /*117d0*/  LOP3.LUT P0, RZ, R31, 0x80000000, RZ, 0xc0, !PT ;  /* 0x800000001fff7812 */ /* 0x000fe4000780c0ff */
[----:B0-----:R-:W-:Y:S02]  /*117e0*/  F2FP.SATFINITE.E4M3.F32.PACK_AB_MERGE_C R17, RZ, R14, RZ ;  /* 0x0000000eff11723e */ /* 0x001fe400048070ff */
[----:B------:R0:W-:Y:S01]  /*117f0*/  @!P3 STG.E.U8 desc[UR30][R18.64+0x21], R21 ;  /* 0x000021151200b986 */ /* 0x0001e2000c10111e */
[----:B------:R-:W-:-:S03]  /*11800*/  LOP3.LUT P3, RZ, R30, 0x1, RZ, 0xc0, !PT ;  /* 0x000000011eff7812 */ /* 0x000fc6000786c0ff */
[----:B------:R1:W-:Y:S01]  /*11810*/  @!P2 STG.E.U8 desc[UR30][R46.64+0x28], R15 ;  /* 0x0000280f2e00a986 */ /* 0x0003e2000c10111e */
[----:B------:R-:W-:-:S04]  /*11820*/  LOP3.LUT P2, RZ, R0, 0x80000000, RZ, 0xc0, !PT ;  /* 0x8000000000ff7812 */ /* 0x000fc8000784c0ff */
[----:B------:R3:W-:Y:S01]  /*11830*/  @!P0 STG.E.U8 desc[UR30][R44.64+0x29], R17 ;  /* 0x000029112c008986 */ /* 0x0007e2000c10111e */
[----:B0-----:R-:W0:Y:S01]  /*11840*/  @!P1 LDC.64 R20, c[0x0][0x5c0] ;  /* 0x00017000ff149b82 */ /* 0x001e220000000a00 */
[----:B-1----:R-:W-:-:S07]  /*11850*/  F2FP.SATFINITE.E4M3.F32.PACK_AB_MERGE_C R15, RZ, R12, RZ ;  /* 0x0000000cff0f723e */ /* 0x002fce00048070ff */
[----:B------:R-:W1:Y:S08]  /*11860*/  @!P2 LDC.64 R22, c[0x0][0x5c0] ;  /* 0x00017000ff16ab82 */ /* 0x000e700000000a00 */
[----:B------:R-:W4:Y:S08]  /*11870*/  @!P3 LDC.64 R18, c[0x0][0x5c0] ;  /* 0x00017000ff12bb82 */ /* 0x000f300000000a00 */
[----:B---3--:R-:W3:Y:S01]  /*11880*/  @!P4 LDC.64 R16, c[0x0][0x5c0] ;  /* 0x00017000ff10cb82 */ /* 0x008ee20000000a00 */
[----:B-1----:R-:W-:-:S05]  /*11890*/  @!P2 IADD3 R66, P0, R66, R22, RZ ;  /* 0x000000164242a210 */ /* 0x002fca0007f1e0ff */
[----:B------:R-:W-:Y:S01]  /*118a0*/  @!P2 IMAD.X R67, R67, 0x1, R23, P0 ;  /* 0x000000014343a824 */ /* 0x000fe200000e0617 */
[----:B----4-:R-:W-:-:S04]  /*118b0*/  @!P3 IADD3 R74, P0, R74, R18, RZ ;  /* 0x000000124a4ab210 */ /* 0x010fc80007f1e0ff */
[----:B------:R1:W-:Y:S01]  /*118c0*/  @!P2 STG.E.U8 desc[UR30][R66.64+0x28], R13 ;  /* 0x0000280d4200a986 */ /* 0x0003e2000c10111e */
[----:B------:R-:W-:Y:S01]  /*118d0*/  LOP3.LUT P2, RZ, R31, 0x20000000, RZ, 0xc0, !PT ;  /* 0x200000001fff7812 */ /* 0x000fe2000784c0ff */
[----:B------:R-:W-:Y:S01]  /*118e0*/  @!P3 IMAD.X R75, R75, 0x1, R19, P0 ;  /* 0x000000014b4bb824 */ /* 0x000fe200000e0613 */
[C---:B------:R-:W-:Y:S01]  /*118f0*/  LOP3.LUT P0, RZ, R31.reuse, 0x40000000, RZ, 0xc0, !PT ;  /* 0x400000001fff7812 */ /* 0x040fe2000780c0ff */
[----:B------:R-:W4:Y:S03]  /*11900*/  @!P6 LDC.64 R18, c[0x0][0x5c0] ;  /* 0x00017000ff12eb82 */ /* 0x000f260000000a00 */
[----:B------:R2:W-:Y:S01]  /*11910*/  @!P3 STG.E.U8 desc[UR30][R74.64+0x29], R15 ;  /* 0x0000290f4a00b986 */ /* 0x0005e2000c10111e */
[----:B------:R-:W-:Y:S02]  /*11920*/  LOP3.LUT P3, RZ, R31, 0x10000000, RZ, 0xc0, !PT ;  /* 0x100000001fff7812 */ /* 0x000fe4000786c0ff */
[----:B-1----:R-:W-:-:S06]  /*11930*/  F2FP.SATFINITE.E4M3.F32.PACK_AB_MERGE_C R13, RZ, R10, RZ ;  /* 0x0000000aff0d723e */ /* 0x002fcc00048070ff */
[----:B------:R-:W-:Y:S01]  /*11940*/  @!P0 STG.E.U8 desc[UR30][R42.64+0x30], R11 ;  /* 0x0000300b2a008986 */ /* 0x000fe2000c10111e */
[----:B---3--:R-:W-:Y:S02]  /*11950*/  @!P4 IADD3 R70, P0, R70, R16, RZ ;  /* 0x000000104646c210 */ /* 0x008fe40007f1e0ff */
[----:B--2---:R-:W-:Y:S01]  /*11960*/  F2FP.SATFINITE.E4M3.F32.PACK_AB_MERGE_C R15, RZ, R7, RZ ;  /* 0x00000007ff0f723e */ /* 0x004fe200048070ff */
[----:B------:R1:W-:Y:S02]  /*11970*/  @!P2 STG.E.U8 desc[UR30][R40.64+0x31], R13 ;  /* 0x0000310d2800a986 */ /* 0x0003e4000c10111e */
[----:B------:R-:W-:Y:S02]  /*11980*/  @!P4 IMAD.X R71, R71, 0x1, R17, P0 ;  /* 0x000000014747c824 */ /* 0x000fe400000e0611 */
[----:B------:R-:W2:Y:S03]  /*11990*/  @!P5 LDC.64 R16, c[0x0][0x5c0] ;  /* 0x00017000ff10db82 */ /* 0x000ea60000000a00 */
[----:B------:R3:W-:Y:S01]  /*119a0*/  @!P4 STG.E.U8 desc[UR30][R70.64+0x30], R9 ;  /* 0x000030094600c986 */ /* 0x0007e2000c10111e */
[----:B------:R-:W-:-:S02]  /*119b0*/  LOP3.LUT P4, RZ, R31, 0x8000000, RZ, 0xc0, !PT ;  /* 0x080000001fff7812 */ /* 0x000fc4000788c0ff */
[----:B-1----:R-:W-:Y:S02]  /*119c0*/  F2FP.SATFINITE.E4M3.F32.PACK_AB_MERGE_C R13, RZ, R8, RZ ;  /* 0x00000008ff0d723e */ /* 0x002fe400048070ff */
[----:B--2---:R-:W-:-:S05]  /*119d0*/  @!P5 IADD3 R10, P0, R77, R16, RZ ;  /* 0x000000104d0ad210 */ /* 0x004fca0007f1e0ff */
[----:B------:R-:W-:Y:S01]  /*119e0*/  @!P5 IMAD.X R11, R76, 0x1, R17, P0 ;  /* 0x000000014c0bd824 */ /* 0x000fe200000e0611 */
[----:B------:R-:W-:Y:S02]  /*119f0*/  ISETP.GE.AND P0, PT, R37, 0x181, PT ;  /* 0x000001812500780c */ /* 0x000fe40003f06270 */
[----:B------:R-:W-:Y:S02]  /*11a00*/  F2FP.SATFINITE.E4M3.F32.PACK_AB_MERGE_C R17, RZ, R6, RZ ;  /* 0x00000006ff11723e */ /* 0x000fe400048070ff */
[C---:B------:R-:W-:Y:S01]  /*11a10*/  ISETP.LT.OR P2, PT, R36.reuse, 0x1, !P0 ;  /* 0x000000012400780c */ /* 0x040fe20004741670 */
[----:B------:R1:W-:Y:S01]  /*11a20*/  @!P5 STG.E.U8 desc[UR30][R10.64+0x31], R13 ;  /* 0x0000310d0a00d986 */ /* 0x0003e2000c10111e */
[----:B------:R-:W-:-:S03]  /*11a30*/  ISETP.LT.OR P5, PT, R36, 0xa, !P0 ;  /* 0x0000000a2400780c */ /* 0x000fc600047a1670 */
[----:B------:R2:W-:Y:S01]  /*11a40*/  @!P3 STG.E.U8 desc[UR30][R34.64+0x38], R15 ;  /* 0x0000380f2200b986 */ /* 0x0005e2000c10111e */
[----:B----4-:R-:W-:-:S03]  /*11a50*/  @!P6 IADD3 R8, P3, R79, R18, RZ ;  /* 0x000000124f08e210 */ /* 0x010fc60007f7e0ff */
[----:B------:R4:W-:Y:S01]  /*11a60*/  @!P4 STG.E.U8 desc[UR30][R32.64+0x39], R17 ;  /* 0x000039112000c986 */ /* 0x0009e2000c10111e */
[----:B0-----:R-:W-:Y:S01]  /*11a70*/  @!P1 IADD3 R6, P4, R83, R20, RZ ;  /* 0x0000001453069210 */ /* 0x001fe20007f9e0ff */
[----:B---3--:R-:W-:Y:S01]  /*11a80*/  @!P6 IMAD.X R9, R78, 0x1, R19, P3 ;  /* 0x000000014e09e824 */ /* 0x008fe200018e0613 */
[----:B------:R-:W-:Y:S01]  /*11a90*/  ISETP.LT.OR P3, PT, R36, 0x2, !P0 ;  /* 0x000000022400780c */ /* 0x000fe20004761670 */
[----:B------:R-:W0:Y:S01]  /*11aa0*/  @!P2 LDC.64 R18, c[0x0][0x5c0] ;  /* 0x00017000ff12ab82 */ /* 0x000e220000000a00 */
[----:B-1----:R-:W-:Y:S01]  /*11ab0*/  F2FP.SATFINITE.E4M3.F32.PACK_AB_MERGE_C R11, RZ, R5, RZ ;  /* 0x00000005ff0b723e */ /* 0x002fe200048070ff */
[----:B------:R-:W-:Y:S01]  /*11ac0*/  @!P2 IMAD.MOV.U32 R5, RZ, RZ, R38 ;  /* 0x000000ffff05a224 */ /* 0x000fe200078e0026 */
[----:B------:R-:W-:Y:S01]  /*11ad0*/  F2FP.SATFINITE.E4M3.F32.PACK_AB_MERGE_C R13, RZ, R4, RZ ;  /* 0x00000004ff0d723e */ /* 0x000fe200048070ff */
[----:B------:R-:W-:Y:S02]  /*11ae0*/  @!P2 IMAD.MOV.U32 R4, RZ, RZ, R26 ;  /* 0x000000ffff04a224 */ /* 0x000fe400078e001a */
[----:B------:R-:W-:Y:S01]  /*11af0*/  @!P1 IMAD.X R7, R82, 0x1, R21, P4 ;  /* 0x0000000152079824 */ /* 0x000fe200020e0615 */
[----:B------:R-:W-:Y:S01]  /*11b00*/  ISETP.LT.OR P4, PT, R36, 0x9, !P0 ;  /* 0x000000092400780c */ /* 0x000fe20004781670 */
[----:B------:R-:W-:Y:S01]  /*11b10*/  @!P2 IMAD.WIDE.U32 R4, R24, 0x180, R4 ;  /* 0x000001801804a825 */ /* 0x000fe200078e0004 */
[----:B------:R1:W-:Y:S03]  /*11b20*/  @!P6 STG.E.U8 desc[UR30][R8.64+0x38], R11 ;  /* 0x0000380b0800e986 */ /* 0x0003e6000c10111e */
[----:B--2---:R-:W2:Y:S01]  /*11b30*/  @!P3 LDC.64 R14, c[0x0][0x5c0] ;  /* 0x00017000ff0ebb82 */ /* 0x004ea20000000a00 */
[----:B------:R3:W-:Y:S01]  /*11b40*/  @!P1 STG.E.U8 desc[UR30][R6.64+0x39], R13 ;  /* 0x0000390d06009986 */ /* 0x0007e2000c10111e */
[----:B------:R-:W-:-:S06]  /*11b50*/  @!P2 IMAD R10, R25, 0x180, RZ ;  /* 0x00000180190aa824 */ /* 0x000fcc00078e02ff */
[----:B----4-:R-:W4:Y:S01]  /*11b60*/  @!P4 LDC.64 R16, c[0x0][0x5c0] ;  /* 0x00017000ff10cb82 */ /* 0x010f220000000a00 */
[----:B-1----:R-:W-:Y:S01]  /*11b70*/  F2FP.SATFINITE.E4M3.F32.PACK_AB_MERGE_C R11, RZ, R3, RZ ;  /* 0x00000003ff0b723e */ /* 0x002fe200048070ff */
[----:B------:R-:W-:Y:S01]  /*11b80*/  @!P3 IMAD R3, R25, 0x180, RZ ;  /* 0x000001801903b824 */ /* 0x000fe200078e02ff */
[----:B0-----:R-:W-:Y:S01]  /*11b90*/  @!P2 IADD3 R4, P1, R4, R18, RZ ;  /* 0x000000120404a210 */ /* 0x001fe20007f3e0ff */
[----:B---3--:R-:W-:Y:S02]  /*11ba0*/  @!P3 IMAD.MOV.U32 R6, RZ, RZ, R26 ;  /* 0x000000ffff06b224 */ /* 0x008fe400078e001a */
[----:B------:R-:W-:Y:S01]  /*11bb0*/  @!P3 IMAD.MOV.U32 R7, RZ, RZ, R38 ;  /* 0x000000ffff07b224 */ /* 0x000fe200078e0026 */
[----:B------:R-:W-:Y:S01]  /*11bc0*/  @!P2 IADD3.X R5, R19, R5, R10, P1, !PT ;  /* 0x000000051305a210 */ /* 0x000fe20000ffe40a */
[----:B------:R-:W-:Y:S01]  /*11bd0*/  FMUL R10, R2, UR18 ;  /* 0x00000012020a7c20 */ /* 0x000fe20008400000 */
[----:B------:R-:W0:Y:S01]  /*11be0*/  @!P5 LDC.64 R18, c[0x0][0x5c0] ;  /* 0x00017000ff12db82 */ /* 0x000e220000000a00 */
[----:B------:R-:W-:-:S02]  /*11bf0*/  @!P3 IMAD.WIDE.U32 R8, R24, 0x180, R6 ;  /* 0x000001801808b825 */ /* 0x000fc400078e0006 */
[----:B------:R-:W-:Y:S01]  /*11c00*/  @!P2 STG.E.U8 desc[UR30][R4.64], R11 ;  /* 0x0000000b0400a986 */ /* 0x000fe2000c10111e */
[----:B------:R-:W-:Y:S02]  /*11c10*/  ISETP.GE.AND P2, PT, R37, 0x189, PT ;  /* 0x000001892500780c */ /* 0x000fe40003f46270 */
[----:B--2---:R-:W-:Y:S01]  /*11c20*/  @!P3 IADD3 R2, P1, R8, R14, RZ ;  /* 0x0000000e0802b210 */ /* 0x004fe20007f3e0ff */
[----:B------:R-:W-:-:S03]  /*11c30*/  FMUL R8, R227, UR18 ;  /* 0x00000012e3087c20 */ /* 0x000fc60008400000 */
[----:B------:R-:W-:Y:S02]  /*11c40*/  @!P3 IADD3.X R3, R15, R9, R3, P1, !PT ;  /* 0x000000090f03b210 */ /* 0x000fe40000ffe403 */
[----:B------:R-:W-:Y:S02]  /*11c50*/  ISETP.LT.OR P1, PT, R36, 0x1, !P2 ;  /* 0x000000012400780c */ /* 0x000fe40005721670 */
[----:B------:R-:W-:Y:S02]  /*11c60*/  F2FP.SATFINITE.E4M3.F32.PACK_AB_MERGE_C R9, RZ, R10, RZ ;  /* 0x0000000aff09723e */ /* 0x000fe400048070ff */
[----:B------:R-:W-:-:S03]  /*11c70*/  F2FP.SATFINITE.E4M3.F32.PACK_AB_MERGE_C R13, RZ, R8, RZ ;  /* 0x00000008ff0d723e */ /* 0x000fc600048070ff */
[----:B------:R1:W-:Y:S02]  /*11c80*/  @!P3 STG.E.U8 desc[UR30][R2.64+0x1], R9 ;  /* 0x000001090200b986 */ /* 0x0003e4000c10111e */
[----:B-1----:R-:W-:Y:S02]  /*11c90*/  @!P4 IMAD.MOV.U32 R2, RZ, RZ, R26 ;  /* 0x000000ffff02c224 */ /* 0x002fe400078e001a */
[----:B------:R-:W-:Y:S02]  /*11ca0*/  @!P4 IMAD.MOV.U32 R3, RZ, RZ, R38 ;  /* 0x000000ffff03c224 */ /* 0x000fe400078e0026 */
[----:B------:R-:W-:Y:S01]  /*11cb0*/  @!P4 IMAD.WIDE.U32 R6, R24, 0x180, R2 ;  /* 0x000001801806c825 */ /* 0x000fe200078e0002 */
[----:B----4-:R-:W-:Y:S06]  /*11cc0*/  @P1 BRA `(.L_x_37) ;  /* 0x0000000000201947 */ /* 0x010fec0003800000 */
[----:B------:R-:W-:Y:S01]  /*11cd0*/  IADD3 R2, P1, R26, UR10, RZ ;  /* 0x0000000a1a027c10 */ /* 0x000fe2000ff3e0ff */
[----:B------:R-:W-:Y:S01]  /*11ce0*/  ULDC.64 UR20, c[0x0][0x5c0] ;  /* 0x0001700000147ab9 */ /* 0x000fe20000000a00 */
[----:B------:R-:W-:Y:S02]  /*11cf0*/  IMAD R5, R25, 0x180, RZ ;  /* 0x0000018019057824 */ /* 0x000fe400078e02ff */
[----:B------:R-:W-:-:S03]  /*11d00*/  IADD3.X R3, R38, UR9, RZ, P1, !PT ;  /* 0x0000000926037c10 */ /* 0x000fc60008ffe4ff */
[----:B------:R-:W-:-:S03]  /*11d10*/  IMAD.WIDE.U32 R2, R24, 0x180, R2 ;  /* 0x0000018018027825 */ /* 0x000fc600078e0002 */
[----:B------:R-:W-:-:S04]  /*11d20*/  IADD3 R2, P1, R2, UR20, RZ ;  /* 0x0000001402027c10 */ /* 0x000fc8000ff3e0ff */
[----:B------:R-:W-:-:S05]  /*11d30*/  IADD3.X R3, R5, UR21, R3, P1, !PT ;  /* 0x0000001505037c10 */ /* 0x000fca0008ffe403 */
[----:B------:R1:W-:Y:S04]  /*11d40*/  STG.E.U8 desc[UR30][R2.64], R13 ;  /* 0x0000000d02007986 */ /* 0x0003e8000c10111e */
.L_x_37:
[----:B------:R-:W-:Y:S05]  /*11d50*/  BSYNC B1 ;  /* 0x0000000000017941 */ /* 0x000fea0003800000 */
.L_x_36:
[----:B-1----:R-:W2:Y:S01]  /*11d60*/  LDL.LU R2, [R1+0x4] ;  /* 0x0000040001027983 */ /* 0x002ea20000300800 */
[----:B------:R-:W-:Y:S01]  /*11d70*/  ISETP.LT.OR P1, PT, R36, 0x2, !P2 ;  /* 0x000000022400780c */ /* 0x000fe20005721670 */
[----:B------:R-:W-:Y:S01]  /*11d80*/  @!P4 IMAD R3, R25, 0x180, RZ ;  /* 0x000001801903c824 */ /* 0x000fe200078e02ff */
[----:B------:R-:W-:Y:S01]  /*11d90*/  @!P4 IADD3 R4, P3, R6, R16, RZ ;  /* 0x000000100604c210 */ /* 0x000fe20007f7e0ff */
[----:B------:R-:W-:Y:S03]  /*11da0*/  BSSY B1, `(.L_x_38) ;  /* 0x000000d000017945 */ /* 0x000fe60003800000 */
[----:B------:R-:W-:Y:S01]  /*11db0*/  @!P4 IADD3.X R5, R17, R7, R3, P3, !PT ;  /* 0x000000071105c210 */ /* 0x000fe20001ffe403 */
[----:B--2---:R-:W-:-:S05]  /*11dc0*/  FMUL R2, R2, UR18 ;  /* 0x0000001202027c20 */ /* 0x004fca0008400000 */
[----:B------:R-:W-:Y:S01]  /*11dd0*/  F2FP.SATFINITE.E4M3.F32.PACK_AB_MERGE_C R7, RZ, R2, RZ ;  /* 0x00000002ff07723e */ /* 0x000fe200048070ff */
[----:B------:R-:W-:Y:S06]  /*11de0*/  @P1 BRA `(.L_x_39) ;  /* 0x0000000000201947 */ /* 0x000fec0003800000 */
        /* <DEDUP_REMOVED lines=8> */
.L_x_39:
[----:B------:R-:W-:Y:S05]  /*11e70*/  BSYNC B1 ;  /* 0x0000000000017941 */ /* 0x000fea0003800000 */
.L_x_38:
[----:B-1----:R-:W2:Y:S04]  /*11e80*/  LDL.LU R2, [R1+0x8] ;  /* 0x0000080001027983 */ /* 0x002ea80000300800 */
[----:B------:R-:W3:Y:S04]  /*11e90*/  LDL.LU R6, [R1+0xc] ;  /* 0x00000c0001067983 */ /* 0x000ee80000300800 */
[----:B------:R-:W4:Y:S01]  /*11ea0*/  LDL.LU R8, [R1+0x10] ;  /* 0x0000100001087983 */ /* 0x000f220000300800 */
[C---:B------:R-:W-:Y:S01]  /*11eb0*/  ISETP.LT.OR P3, PT, R36.reuse, 0x11, !P0 ;  /* 0x000000112400780c */ /* 0x040fe20004761670 */
[----:B------:R-:W-:Y:S01]  /*11ec0*/  @!P5 IMAD.MOV.U32 R3, RZ, RZ, R38 ;  /* 0x000000ffff03d224 */ /* 0x000fe200078e0026 */
[----:B------:R-:W-:Y:S01]  /*11ed0*/  ISETP.LT.OR P1, PT, R36, 0x12, !P0 ;  /* 0x000000122400780c */ /* 0x000fe20004721670 */
[----:B------:R-:W-:Y:S01]  /*11ee0*/  @!P5 IMAD R7, R25, 0x180, RZ ;  /* 0x000001801907d824 */ /* 0x000fe200078e02ff */
[----:B------:R-:W-:Y:S09]  /*11ef0*/  BSSY B1, `(.L_x_40) ;  /* 0x000001c000017945 */ /* 0x000ff20003800000 */
[----:B------:R-:W1:Y:S08]  /*11f00*/  @!P3 LDC.64 R12, c[0x0][0x5c0] ;  /* 0x00017000ff0cbb82 */ /* 0x000e700000000a00 */
[----:B------:R-:W0:Y:S01]  /*11f10*/  @!P1 LDC.64 R14, c[0x0][0x5c0] ;  /* 0x00017000ff0e9b82 */ /* 0x000e220000000a00 */
[----:B--2---:R-:W-:Y:S01]  /*11f20*/  FMUL R2, R2, UR18 ;  /* 0x0000001202027c20 */ /* 0x004fe20008400000 */
[----:B---3--:R-:W-:-:S04]  /*11f30*/  FMUL R6, R6, UR18 ;  /* 0x0000001206067c20 */ /* 0x008fc80008400000 */
[----:B------:R-:W-:Y:S01]  /*11f40*/  F2FP.SATFINITE.E4M3.F32.PACK_AB_MERGE_C R9, RZ, R2, RZ ;  /* 0x00000002ff09723e */ /* 0x000fe200048070ff */
[----:B------:R-:W-:Y:S02]  /*11f50*/  @!P5 IMAD.MOV.U32 R2, RZ, RZ, R26 ;  /* 0x000000ffff02d224 */ /* 0x000fe400078e001a */
[----:B----4-:R-:W-:Y:S01]  /*11f60*/  FMUL R8, R8, UR18 ;  /* 0x0000001208087c20 */ /* 0x010fe20008400000 */
[----:B------:R-:W-:Y:S01]  /*11f70*/  F2FP.SATFINITE.E4M3.F32.PACK_AB_MERGE_C R11, RZ, R6, RZ ;  /* 0x00000006ff0b723e */ /* 0x000fe200048070ff */
[----:B------:R-:W-:Y:S01]  /*11f80*/  @!P5 IMAD.WIDE.U32 R2, R24, 0x180, R2 ;  /* 0x000001801802d825 */ /* 0x000fe200078e0002 */
[----:B------:R2:W-:Y:S02]  /*11f90*/  @!P4 STG.E.U8 desc[UR30][R4.64+0x8], R9 ;  /* 0x000008090400c986 */ /* 0x0005e4000c10111e */
[----:B0-----:R-:W-:-:S04]  /*11fa0*/  @!P5 IADD3 R2, P4, R2, R18, RZ ;  /* 0x000000120202d210 */ /* 0x001fc80007f9e0ff */
[----:B------:R-:W-:Y:S02]  /*11fb0*/  @!P5 IADD3.X R3, R19, R3, R7, P4, !PT ;  /* 0x000000031303d210 */ /* 0x000fe400027fe407 */
[----:B------:R-:W-:Y:S02]  /*11fc0*/  ISETP.LT.OR P4, PT, R36, 0x9, !P2 ;  /* 0x000000092400780c */ /* 0x000fe40005781670 */
[----:B--2---:R-:W-:Y:S01]  /*11fd0*/  F2FP.SATFINITE.E4M3.F32.PACK_AB_MERGE_C R5, RZ, R8, RZ ;  /* 0x00000008ff05723e */ /* 0x004fe200048070ff */
[----:B------:R0:W-:Y:S02]  /*11fe0*/  @!P5 STG.E.U8 desc[UR30][R2.64+0x9], R11 ;  /* 0x0000090b0200d986 */ /* 0x0001e4000c10111e */
[----:B0-----:R-:W-:Y:S02]  /*11ff0*/  @!P3 IMAD.MOV.U32 R2, RZ, RZ, R26 ;  /* 0x000000ffff02b224 */ /* 0x001fe400078e001a */
[----:B------:R-:W-:Y:S02]  /*12000*/  @!P3 IMAD.MOV.U32 R3, RZ, RZ, R38 ;  /* 0x000000ffff03b224 */ /* 0x000fe400078e0026 */
[----:B------:R-:W-:-:S04]  /*12010*/  @!P3 IMAD.WIDE.U32 R6, R24, 0x180, R2 ;  /* 0x000001801806b825 */ /* 0x000fc800078e0002 */
[----:B-1----:R-:W-:Y:S05]  /*12020*/  @P4 BRA `(.L_x_41) ;  /* 0x0000000000204947 */ /* 0x002fea0003800000 */
        /* <DEDUP_REMOVED lines=8> */
.L_x_41:
[----:B------:R-:W-:Y:S05]  /*120b0*/  BSYNC B1 ;  /* 0x0000000000017941 */ /* 0x000fea0003800000 */
.L_x_40:
[----:B0-----:R-:W2:Y:S01]  /*120c0*/  LDL.LU R2, [R1+0x14] ;  /* 0x0000140001027983 */ /* 0x001ea20000300800 */
        /* <DEDUP_REMOVED lines=16> */
.L_x_43:
[----:B------:R-:W-:Y:S05]  /*121d0*/  BSYNC B1 ;  /* 0x0000000000017941 */ /* 0x000fea0003800000 */
.L_x_42:
[----:B0-----:R-:W2:Y:S04]  /*121e0*/  LDL.LU R2, [R1+0x18] ;  /* 0x0000180001027983 */ /* 0x001ea80000300800 */
[----:B------:R-:W3:Y:S04]  /*121f0*/  LDL.LU R6, [R1+0x1c] ;  /* 0x00001c0001067983 */ /* 0x000ee80000300800 */
[----:B------:R-:W4:Y:S01]  /*12200*/  LDL.LU R8, [R1+0x20] ;  /* 0x0000200001087983 */ /* 0x000f220000300800 */
[C---:B------:R-:W-:Y:S01]  /*12210*/  ISETP.LT.OR P5, PT, R36.reuse, 0x19, !P0 ;  /* 0x000000192400780c */ /* 0x040fe200047a1670 */
[----:B------:R-:W-:Y:S01]  /*12220*/  @!P1 IMAD.MOV.U32 R3, RZ, RZ, R38 ;  /* 0x000000ffff039224 */ /* 0x000fe200078e0026 */
[----:B------:R-:W-:Y:S01]  /*12230*/  ISETP.LT.OR P4, PT, R36, 0x1a, !P0 ;  /* 0x0000001a2400780c */ /* 0x000fe20004781670 */
[----:B------:R-:W-:Y:S01]  /*12240*/  @!P1 IMAD R7, R25, 0x180, RZ ;  /* 0x0000018019079824 */ /* 0x000fe200078e02ff */
[----:B------:R-:W-:Y:S09]  /*12250*/  BSSY B1, `(.L_x_44) ;  /* 0x000001c000017945 */ /* 0x000ff20003800000 */
[----:B------:R-:W0:Y:S08]  /*12260*/  @!P5 LDC.64 R12, c[0x0][0x5c0] ;  /* 0x00017000ff0cdb82 */ /* 0x000e300000000a00 */
[----:B------:R-:W1:Y:S01]  /*12270*/  @!P4 LDC.64 R16, c[0x0][0x5c0] ;  /* 0x00017000ff10cb82 */ /* 0x000e620000000a00 */
        /* <DEDUP_REMOVED lines=8> */
[----:B------:R-:W-:-:S04]  /*12300*/  @!P1 IADD3 R2, P3, R2, R14, RZ ;  /* 0x0000000e02029210 */ /* 0x000fc80007f7e0ff */
[----:B------:R-:W-:Y:S02]  /*12310*/  @!P1 IADD3.X R3, R15, R3, R7, P3, !PT ;  /* 0x000000030f039210 */ /* 0x000fe40001ffe407 */
[----:B------:R-:W-:Y:S02]  /*12320*/  ISETP.LT.OR P3, PT, R36, 0x11, !P2 ;  /* 0x000000112400780c */ /* 0x000fe40005761670 */
[----:B--2---:R-:W-:Y:S01]  /*12330*/  F2FP.SATFINITE.E4M3.F32.PACK_AB_MERGE_C R5, RZ, R8, RZ ;  /* 0x00000008ff05723e */ /* 0x004fe200048070ff */
[----:B------:R2:W-:Y:S02]  /*12340*/  @!P1 STG.E.U8 desc[UR30][R2.64+0x11], R11 ;  /* 0x0000110b02009986 */ /* 0x0005e4000c10111e */
[----:B--2---:R-:W-:Y:S02]  /*12350*/  @!P5 IMAD.MOV.U32 R2, RZ, RZ, R26 ;  /* 0x000000ffff02d224 */ /* 0x004fe400078e001a */
[----:B------:R-:W-:Y:S02]  /*12360*/  @!P5 IMAD.MOV.U32 R3, RZ, RZ, R38 ;  /* 0x000000ffff03d224 */ /* 0x000fe400078e0026 */
[----:B------:R-:W-:-:S04]  /*12370*/  @!P5 IMAD.WIDE.U32 R6, R24, 0x180, R2 ;  /* 0x000001801806d825 */ /* 0x000fc800078e0002 */
[----:B01----:R-:W-:Y:S05]  /*12380*/  @P3 BRA `(.L_x_45) ;  /* 0x0000000000203947 */ /* 0x003fea0003800000 */
        /* <DEDUP_REMOVED lines=8> */
.L_x_45:
[----:B------:R-:W-:Y:S05]  /*12410*/  BSYNC B1 ;  /* 0x0000000000017941 */ /* 0x000fea0003800000 */
.L_x_44:
        /* <DEDUP_REMOVED lines=17> */
.L_x_47:
[----:B------:R-:W-:Y:S05]  /*12530*/  BSYNC B1 ;  /* 0x0000000000017941 */ /* 0x000fea0003800000 */
.L_x_46:
        /* <DEDUP_REMOVED lines=35> */
.L_x_49:
[----:B------:R-:W-:Y:S05]  /*12770*/  BSYNC B1 ;  /* 0x0000000000017941 */ /* 0x000fea0003800000 */
.L_x_48:
        /* <DEDUP_REMOVED lines=17> */
.L_x_51:
[----:B------:R-:W-:Y:S05]  /*12890*/  BSYNC B1 ;  /* 0x0000000000017941 */ /* 0x000fea0003800000 */
.L_x_50:
        /* <DEDUP_REMOVED lines=35> */
.L_x_53:
[----:B------:R-:W-:Y:S05]  /*12ad0*/  BSYNC B1 ;  /* 0x0000000000017941 */ /* 0x000fea0003800000 */
.L_x_52:
        /* <DEDUP_REMOVED lines=17> */
.L_x_55:
[----:B------:R-:W-:Y:S05]  /*12bf0*/  BSYNC B1 ;  /* 0x0000000000017941 */ /* 0x000fea0003800000 */
.L_x_54:
[----:B0-----:R-:W2:Y:S04]  /*12c00*/  LDL.LU R2, [R1+0x48] ;  /* 0x0000480001027983 */ /* 0x001ea80000300800 */
[----:B------:R-:W3:Y:S04]  /*12c10*/  LDL.LU R6, [R1+0x4c] ;  /* 0x00004c0001067983 */ /* 0x000ee80000300800 */
[----:B------:R-:W4:Y:S01]  /*12c20*/  LDL.LU R10, [R1+0x50] ;  /* 0x00005000010a7983 */ /* 0x000f220000300800 */
[----:B------:R-:W-:Y:S01]  /*12c30*/  @!P4 IMAD.MOV.U32 R3, RZ, RZ, R38 ;  /* 0x000000ffff03c224 */ /* 0x000fe200078e0026 */
[C---:B------:R-:W-:Y:S01]  /*12c40*/  ISETP.LT.OR P3, PT, R36.reuse, 0x31, !P0 ;  /* 0x000000312400780c */ /* 0x040fe20004761670 */
[----:B------:R-:W-:Y:S01]  /*12c50*/  @!P4 IMAD R8, R25, 0x180, RZ ;  /* 0x000001801908c824 */ /* 0x000fe200078e02ff */
[----:B------:R-:W-:Y:S01]  /*12c60*/  ISETP.LT.OR P1, PT, R36, 0x32, !P0 ;  /* 0x000000322400780c */ /* 0x000fe20004721670 */
[----:B------:R-:W-:Y:S10]  /*12c70*/  BSSY B1, `(.L_x_56) ;  /* 0x0000019000017945 */ /* 0x000ff40003800000 */
[----:B------:R-:W0:Y:S08]  /*12c80*/  @!P3 LDC.64 R12, c[0x0][0x5c0] ;  /* 0x00017000ff0cbb82 */ /* 0x000e300000000a00 */
[----:B------:R-:W1:Y:S01]  /*12c90*/  @!P1 LDC.64 R14, c[0x0][0x5c0] ;  /* 0x00017000ff0e9b82 */ /* 0x000e620000000a00 */
[----:B--2---:R-:W-:Y:S01]  /*12ca0*/  FMUL R2, R2, UR18 ;  /* 0x0000001202027c20 */ /* 0x004fe20008400000 */
[----:B---3--:R-:W-:-:S04]  /*12cb0*/  FMUL R6, R6, UR18 ;  /* 0x0000001206067c20 */ /* 0x008fc80008400000 */
[----:B------:R-:W-:Y:S01]  /*12cc0*/  F2FP.SATFINITE.E4M3.F32.PACK_AB_MERGE_C R7, RZ, R2, RZ ;  /* 0x00000002ff07723e */ /* 0x000fe200048070ff */
[----:B------:R-:W-:Y:S01]  /*12cd0*/  @!P4 IMAD.MOV.U32 R2, RZ, RZ, R26 ;  /* 0x000000ffff02c224 */ /* 0x000fe200078e001a */
[----:B------:R-:W-:-:S03]  /*12ce0*/  F2FP.SATFINITE.E4M3.F32.PACK_AB_MERGE_C R9, RZ, R6, RZ ;  /* 0x00000006ff09723e */ /* 0x000fc600048070ff */
[----:B------:R-:W-:Y:S01]  /*12cf0*/  @!P4 IMAD.WIDE.U32 R2, R24, 0x180, R2 ;  /* 0x000001801802c825 */ /* 0x000fe200078e0002 */
[----:B------:R2:W-:Y:S03]  /*12d00*/  @!P5 STG.E.U8 desc[UR30][R4.64+0x28], R7 ;  /* 0x000028070400d986 */ /* 0x0005e6000c10111e */
[----:B----4-:R-:W-:Y:S01]  /*12d10*/  FMUL R6, R10, UR18 ;  /* 0x000000120a067c20 */ /* 0x010fe20008400000 */
[----:B------:R-:W-:-:S04]  /*12d20*/  @!P4 IADD3 R2, P5, R2, R16, RZ ;  /* 0x000000100202c210 */ /* 0x000fc80007fbe0ff */
[----:B------:R-:W-:Y:S02]  /*12d30*/  F2FP.SATFINITE.E4M3.F32.PACK_AB_MERGE_C R11, RZ, R6, RZ ;  /* 0x00000006ff0b723e */ /* 0x000fe400048070ff */
[----:B------:R-:W-:Y:S02]  /*12d40*/  @!P4 IADD3.X R3, R17, R3, R8, P5, !PT ;  /* 0x000000031103c210 */ /* 0x000fe40002ffe408 */
[----:B------:R-:W-:-:S03]  /*12d50*/  ISETP.LT.OR P5, PT, R36, 0x29, !P2 ;  /* 0x000000292400780c */ /* 0x000fc600057a1670 */
[----:B------:R2:W-:Y:S10]  /*12d60*/  @!P4 STG.E.U8 desc[UR30][R2.64+0x29], R9 ;  /* 0x000029090200c986 */ /* 0x0005f4000c10111e */
[----:B01----:R-:W-:Y:S05]  /*12d70*/  @P5 BRA `(.L_x_57) ;  /* 0x0000000000205947 */ /* 0x003fea0003800000 */
[----:B--2---:R-:W-:Y:S01]  /*12d80*/  IADD3 R2, P4, R26, UR10, RZ ;  /* 0x0000000a1a027c10 */ /* 0x004fe2000ff9e0ff */
[----:B------:R-:W-:Y:S01]  /*12d90*/  ULDC.64 UR20, c[0x0][0x5c0] ;  /* 0x0001700000147ab9 */ /* 0x000fe20000000a00 */
[----:B------:R-:W-:Y:S02]  /*12da0*/  IMAD R5, R25, 0x180, RZ ;  /* 0x0000018019057824 */ /* 0x000fe400078e02ff */
[----:B------:R-:W-:-:S03]  /*12db0*/  IADD3.X R3, R38, UR9, RZ, P4, !PT ;  /* 0x0000000926037c10 */ /* 0x000fc6000a7fe4ff */
[----:B------:R-:W-:-:S03]  /*12dc0*/  IMAD.WIDE.U32 R2, R24, 0x180, R2 ;  /* 0x0000018018027825 */ /* 0x000fc600078e0002 */
[----:B------:R-:W-:-:S04]  /*12dd0*/  IADD3 R2, P4, R2, UR20, RZ ;  /* 0x0000001402027c10 */ /* 0x000fc8000ff9e0ff */
[----:B------:R-:W-:-:S05]  /*12de0*/  IADD3.X R3, R5, UR21, R3, P4, !PT ;  /* 0x0000001505037c10 */ /* 0x000fca000a7fe403 */
[----:B------:R0:W-:Y:S04]  /*12df0*/  STG.E.U8 desc[UR30][R2.64+0x28], R11 ;  /* 0x0000280b02007986 */ /* 0x0001e8000c10111e */
.L_x_57:
[----:B------:R-:W-:Y:S05]  /*12e00*/  BSYNC B1 ;  /* 0x0000000000017941 */ /* 0x000fea0003800000 */
.L_x_56:
[----:B0-2---:R-:W2:Y:S01]  /*12e10*/  LDL.LU R2, [R1+0x54] ;  /* 0x0000540001027983 */ /* 0x005ea20000300800 */
[C---:B------:R-:W-:Y:S01]  /*12e20*/  ISETP.LT.OR P5, PT, R36.reuse, 0x2a, !P2 ;  /* 0x0000002a2400780c */ /* 0x040fe200057a1670 */
[----:B------:R-:W-:Y:S01]  /*12e30*/  @!P3 IMAD.MOV.U32 R3, RZ, RZ, R38 ;  /* 0x000000ffff03b224 */ /* 0x000fe200078e0026 */
[----:B------:R-:W-:Y:S01]  /*12e40*/  BSSY B1, `(.L_x_58) ;  /* 0x0000010000017945 */ /* 0x000fe20003800000 */
[C---:B------:R-:W-:Y:S02]  /*12e50*/  ISETP.LT.OR P4, PT, R36.reuse, 0x39, !P0 ;  /* 0x000000392400780c */ /* 0x040fe40004781670 */
[----:B------:R-:W-:Y:S01]  /*12e60*/  ISETP.LT.OR P0, PT, R36, 0x3a, !P0 ;  /* 0x0000003a2400780c */ /* 0x000fe20004701670 */
[----:B--2---:R-:W-:Y:S01]  /*12e70*/  FMUL R6, R2, UR18 ;  /* 0x0000001202067c20 */ /* 0x004fe20008400000 */
[----:B------:R-:W-:-:S04]  /*12e80*/  @!P3 IMAD.MOV.U32 R2, RZ, RZ, R26 ;  /* 0x000000ffff02b224 */ /* 0x000fc800078e001a */
[----:B------:R-:W-:Y:S01]  /*12e90*/  @!P3 IMAD.WIDE.U32 R4, R24, 0x180, R2 ;  /* 0x000001801804b825 */ /* 0x000fe200078e0002 */
        /* <DEDUP_REMOVED lines=10> */
.L_x_59:
[----:B------:R-:W-:Y:S05]  /*12f40*/  BSYNC B1 ;  /* 0x0000000000017941 */ /* 0x000fea0003800000 */
.L_x_58:
[----:B0-----:R-:W2:Y:S01]  /*12f50*/  LDL.LU R2, [R1+0x58] ;  /* 0x0000580001027983 */ /* 0x001ea20000300800 */
[----:B------:R-:W-:Y:S01]  /*12f60*/  @!P3 IMAD R3, R25, 0x180, RZ ;  /* 0x000001801903b824 */ /* 0x000fe200078e02ff */
[----:B------:R-:W0:Y:S02]  /*12f70*/  @!P4 LDC.64 R16, c[0x0][0x5c0] ;  /* 0x00017000ff10cb82 */ /* 0x000e240000000a00 */
[----:B------:R-:W3:Y:S04]  /*12f80*/  LDL.LU R11, [R1+0x5c] ;  /* 0x00005c00010b7983 */ /* 0x000ee80000300800 */
[----:B------:R-:W4:Y:S01]  /*12f90*/  LDL.LU R10, [R1+0x60] ;  /* 0x00006000010a7983 */ /* 0x000f220000300800 */
[----:B------:R-:W-:Y:S01]  /*12fa0*/  @!P1 IMAD.MOV.U32 R6, RZ, RZ, R26 ;  /* 0x000000ffff069224 */ /* 0x000fe200078e001a */
[----:B------:R-:W1:Y:S01]  /*12fb0*/  @!P0 LDC.64 R18, c[0x0][0x5c0] ;  /* 0x00017000ff128b82 */ /* 0x000e620000000a00 */
[----:B------:R-:W-:Y:S01]  /*12fc0*/  @!P1 IMAD.MOV.U32 R7, RZ, RZ, R38 ;  /* 0x000000ffff079224 */ /* 0x000fe200078e0026 */
[----:B------:R-:W-:Y:S01]  /*12fd0*/  BSSY B1, `(.L_x_60) ;  /* 0x0000019000017945 */ /* 0x000fe20003800000 */
[----:B------:R-:W-:-:S04]  /*12fe0*/  @!P1 IMAD.WIDE.U32 R6, R24, 0x180, R6 ;  /* 0x0000018018069825 */ /* 0x000fc800078e0006 */
[----:B--2---:R-:W-:Y:S01]  /*12ff0*/  FMUL R8, R2, UR18 ;  /* 0x0000001202087c20 */ /* 0x004fe20008400000 */
[----:B------:R-:W-:-:S04]  /*13000*/  @!P3 IADD3 R2, P5, R4, R12, RZ ;  /* 0x0000000c0402b210 */ /* 0x000fc80007fbe0ff */
[----:B------:R-:W-:Y:S01]  /*13010*/  @!P3 IADD3.X R3, R13, R5, R3, P5, !PT ;  /* 0x000000050d03b210 */ /* 0x000fe20002ffe403 */
[----:B------:R-:W-:Y:S01]  /*13020*/  @!P1 IMAD R5, R25, 0x180, RZ ;  /* 0x0000018019059824 */ /* 0x000fe200078e02ff */
[----:B------:R-:W-:Y:S01]  /*13030*/  F2FP.SATFINITE.E4M3.F32.PACK_AB_MERGE_C R9, RZ, R8, RZ ;  /* 0x00000008ff09723e */ /* 0x000fe200048070ff */
[----:B---3--:R-:W-:Y:S01]  /*13040*/  FMUL R8, R11, UR18 ;  /* 0x000000120b087c20 */ /* 0x008fe20008400000 */
[----:B------:R-:W-:Y:S01]  /*13050*/  @!P1 IADD3 R4, P5, R6, R14, RZ ;  /* 0x0000000e06049210 */ /* 0x000fe20007fbe0ff */
[----:B----4-:R-:W-:Y:S02]  /*13060*/  FMUL R6, R10, UR18 ;  /* 0x000000120a067c20 */ /* 0x010fe40008400000 */
[----:B------:R2:W-:Y:S01]  /*13070*/  @!P3 STG.E.U8 desc[UR30][R2.64+0x30], R9 ;  /* 0x000030090200b986 */ /* 0x0005e2000c10111e */
[----:B------:R-:W-:Y:S02]  /*13080*/  @!P1 IADD3.X R5, R15, R7, R5, P5, !PT ;  /* 0x000000070f059210 */ /* 0x000fe40002ffe405 */
[----:B------:R-:W-:-:S02]  /*13090*/  F2FP.SATFINITE.E4M3.F32.PACK_AB_MERGE_C R7, RZ, R8, RZ ;  /* 0x00000008ff07723e */ /* 0x000fc400048070ff */
[----:B------:R-:W-:Y:S02]  /*130a0*/  ISETP.LT.OR P3, PT, R36, 0x31, !P2 ;  /* 0x000000312400780c */ /* 0x000fe40005761670 */
[----:B------:R-:W-:Y:S01]  /*130b0*/  F2FP.SATFINITE.E4M3.F32.PACK_AB_MERGE_C R11, RZ, R6, RZ ;  /* 0x00000006ff0b723e */ /* 0x000fe200048070ff */
        /* <DEDUP_REMOVED lines=10> */
.L_x_61:
[----:B------:R-:W-:Y:S05]  /*13160*/  BSYNC B1 ;  /* 0x0000000000017941 */ /* 0x000fea0003800000 */
.L_x_60:
[----:B0-2---:R-:W2:Y:S04]  /*13170*/  LDL.LU R2, [R1+0x68] ;  /* 0x0000680001027983 */ /* 0x005ea80000300800 */
[----:B------:R-:W3:Y:S04]  /*13180*/  LDL.LU R9, [R1+0x6c] ;  /* 0x00006c0001097983 */ /* 0x000ee80000300800 */
[----:B------:R-:W4:Y:S01]  /*13190*/  LDL.LU R11, [R1+0x64] ;  /* 0x00006400010b7983 */ /* 0x000f220000300800 */
[----:B------:R-:W-:Y:S01]  /*131a0*/  @!P4 IMAD.MOV.U32 R3, RZ, RZ, R38 ;  /* 0x000000ffff03c224 */ /* 0x000fe200078e0026 */
[----:B------:R-:W-:Y:S01]  /*131b0*/  ISETP.LT.OR P1, PT, R36, 0x32, !P2 ;  /* 0x000000322400780c */ /* 0x000fe20005721670 */
[----:B------:R-:W-:Y:S01]  /*131c0*/  @!P0 IMAD.MOV.U32 R4, RZ, RZ, R26 ;  /* 0x000000ffff048224 */ /* 0x000fe200078e001a */
[----:B------:R-:W-:Y:S01]  /*131d0*/  BSSY B1, `(.L_x_62) ;  /* 0x000001a000017945 */ /* 0x000fe20003800000 */
[----:B------:R-:W-:-:S02]  /*131e0*/  @!P0 IMAD.MOV.U32 R5, RZ, RZ, R38 ;  /* 0x000000ffff058224 */ /* 0x000fc400078e0026 */
[----:B------:R-:W-:Y:S02]  /*131f0*/  @!P0 IMAD R10, R25, 0x180, RZ ;  /* 0x00000180190a8824 */ /* 0x000fe400078e02ff */
[----:B------:R-:W-:-:S04]  /*13200*/  @!P0 IMAD.WIDE.U32 R6, R24, 0x180, R4 ;  /* 0x0000018018068825 */ /* 0x000fc800078e0004 */
[----:B------:R-:W-:Y:S01]  /*13210*/  @!P4 IMAD R5, R25, 0x180, RZ ;  /* 0x000001801905c824 */ /* 0x000fe200078e02ff */
[----:B------:R-:W-:-:S04]  /*13220*/  @!P0 IADD3 R6, P5, R6, R18, RZ ;  /* 0x0000001206068210 */ /* 0x000fc80007fbe0ff */
[----:B------:R-:W-:Y:S01]  /*13230*/  @!P0 IADD3.X R7, R19, R7, R10, P5, !PT ;  /* 0x0000000713078210 */ /* 0x000fe20002ffe40a */
[----:B--2---:R-:W-:Y:S01]  /*13240*/  FMUL R8, R2, UR18 ;  /* 0x0000001202087c20 */ /* 0x004fe20008400000 */
[----:B------:R-:W-:Y:S02]  /*13250*/  @!P4 IMAD.MOV.U32 R2, RZ, RZ, R26 ;  /* 0x000000ffff02c224 */ /* 0x000fe400078e001a */
[----:B---3--:R-:W-:Y:S02]  /*13260*/  FMUL R9, R9, UR18 ;  /* 0x0000001209097c20 */ /* 0x008fe40008400000 */
[----:B------:R-:W-:-:S03]  /*13270*/  @!P4 IMAD.WIDE.U32 R2, R24, 0x180, R2 ;  /* 0x000001801802c825 */ /* 0x000fc600078e0002 */
[----:B------:R-:W-:Y:S02]  /*13280*/  F2FP.SATFINITE.E4M3.F32.PACK_AB_MERGE_C R13, RZ, R9, RZ ;  /* 0x00000009ff0d723e */ /* 0x000fe400048070ff */
[----:B------:R-:W-:Y:S01]  /*13290*/  @!P4 IADD3 R4, P3, R2, R16, RZ ;  /* 0x000000100204c210 */ /* 0x000fe20007f7e0ff */
[----:B----4-:R-:W-:Y:S01]  /*132a0*/  FMUL R2, R11, UR18 ;  /* 0x000000120b027c20 */ /* 0x010fe20008400000 */
[----:B------:R-:W-:Y:S02]  /*132b0*/  F2FP.SATFINITE.E4M3.F32.PACK_AB_MERGE_C R11, RZ, R8, RZ ;  /* 0x00000008ff0b723e */ /* 0x000fe400048070ff */
[----:B------:R-:W-:Y:S02]  /*132c0*/  @!P4 IADD3.X R5, R17, R3, R5, P3, !PT ;  /* 0x000000031105c210 */ /* 0x000fe40001ffe405 */
        /* <DEDUP_REMOVED lines=10> */
.L_x_63:
[----:B------:R-:W-:Y:S05]  /*13370*/  BSYNC B1 ;  /* 0x0000000000017941 */ /* 0x000fea0003800000 */
.L_x_62:
[----:B0-----:R-:W2:Y:S04]  /*13380*/  LDL.LU R2, [R1+0x70] ;  /* 0x0000700001027983 */ /* 0x001ea80000300800 */
[----:B------:R-:W3:Y:S01]  /*13390*/  LDL.LU R3, [R1+0x74] ;  /* 0x0000740001037983 */ /* 0x000ee20000300800 */
[----:B------:R-:W-:Y:S03]  /*133a0*/  BSSY B1, `(.L_x_64) ;  /* 0x0000011000017945 */ /* 0x000fe60003800000 */
[----:B------:R0:W-:Y:S04]  /*133b0*/  @!P4 STG.E.U8 desc[UR30][R4.64+0x38], R11 ;  /* 0x0000380b0400c986 */ /* 0x0001e8000c10111e */
[----:B------:R0:W-:Y:S01]  /*133c0*/  @!P0 STG.E.U8 desc[UR30][R6.64+0x39], R13 ;  /* 0x0000390d06008986 */ /* 0x0001e2000c10111e */
[----:B------:R-:W-:-:S02]  /*133d0*/  ISETP.LT.OR P0, PT, R36, 0x39, !P2 ;  /* 0x000000392400780c */ /* 0x000fc40005701670 */
[----:B------:R-:W-:Y:S01]  /*133e0*/  ISETP.LT.OR P2, PT, R36, 0x3a, !P2 ;  /* 0x0000003a2400780c */ /* 0x000fe20005741670 */
[----:B--2---:R-:W-:Y:S01]  /*133f0*/  FMUL R2, R2, UR18 ;  /* 0x0000001202027c20 */ /* 0x004fe20008400000 */
[----:B---3--:R-:W-:-:S04]  /*13400*/  FMUL R8, R3, UR18 ;  /* 0x0000001203087c20 */ /* 0x008fc80008400000 */
[----:B------:R-:W-:-:S05]  /*13410*/  F2FP.SATFINITE.E4M3.F32.PACK_AB_MERGE_C R9, RZ, R2, RZ ;  /* 0x00000002ff09723e */ /* 0x000fca00048070ff */
[----:B0-----:R-:W-:Y:S05]  /*13420*/  @P0 BRA `(.L_x_65) ;  /* 0x0000000000200947 */ /* 0x001fea0003800000 */
        /* <DEDUP_REMOVED lines=8> */
.L_x_65:
[----:B------:R-:W-:Y:S05]  /*134b0*/  BSYNC B1 ;  /* 0x0000000000017941 */ /* 0x000fea0003800000 */
.L_x_64:
[----:B------:R-:W-:Y:S01]  /*134c0*/  F2FP.SATFINITE.E4M3.F32.PACK_AB_MERGE_C R5, RZ, R8, RZ ;  /* 0x00000008ff05723e */ /* 0x000fe200048070ff */
[----:B------:R-:W-:Y:S06]  /*134d0*/  @P2 BRA `(.L_x_35) ;  /* 0x0000000000202947 */ /* 0x000fec0003800000 */
[----:B------:R-:W-:Y:S01]  /*134e0*/  IADD3 R26, P0, R26, UR10, RZ ;  /* 0x0000000a1a1a7c10 */ /* 0x000fe2000ff1e0ff */
[----:B------:R-:W-:Y:S01]  /*134f0*/  ULDC.64 UR20, c[0x0][0x5c0] ;  /* 0x0001700000147ab9 */ /* 0x000fe20000000a00 */
[----:B------:R-:W-:Y:S02]  /*13500*/  IMAD R25, R25, 0x180, RZ ;  /* 0x0000018019197824 */ /* 0x000fe400078e02ff */
[----:B------:R-:W-:-:S03]  /*13510*/  IADD3.X R27, R38, UR9, RZ, P0, !PT ;  /* 0x00000009261b7c10 */ /* 0x000fc600087fe4ff */
[----:B------:R-:W-:-:S03]  /*13520*/  IMAD.WIDE.U32 R26, R24, 0x180, R26 ;  /* 0x00000180181a7825 */ /* 0x000fc600078e001a */
[----:B0-----:R-:W-:-:S04]  /*13530*/  IADD3 R2, P0, R26, UR20, RZ ;  /* 0x000000141a027c10 */ /* 0x001fc8000ff1e0ff */
[----:B------:R-:W-:-:S05]  /*13540*/  IADD3.X R3, R25, UR21, R27, P0, !PT ;  /* 0x0000001519037c10 */ /* 0x000fca00087fe41b */
[----:B------:R1:W-:Y:S04]  /*13550*/  STG.E.U8 desc[UR30][R2.64+0x39], R5 ;  /* 0x0000390502007986 */ /* 0x0003e8000c10111e */
.L_x_35:
[----:B------:R-:W-:Y:S05]  /*13560*/  BSYNC B0 ;  /* 0x0000000000007941 */ /* 0x000fea0003800000 */
.L_x_31:
[----:B012--5:R-:W2:Y:S04]  /*13570*/  LDL.LU R3, [R1+0x78] ;  /* 0x0000780001037983 */ /* 0x027ea80000300800 */
[----:B------:R-:W2:Y:S01]  /*13580*/  LDL.LU R2, [R1+0x7c] ;  /* 0x00007c0001027983 */ /* 0x000ea20000300800 */
[----:B------:R-:W-:Y:S01]  /*13590*/  ULDC UR20, c[0x0][0xc] ;  /* 0x0000030000147ab9 */ /* 0x000fe20000000800 */
[----:B------:R-:W-:Y:S01]  /*135a0*/  ULDC UR21, c[0x0][0x10] ;  /* 0x0000040000157ab9 */ /* 0x000fe20000000800 */
[----:B------:R-:W2:Y:S01]  /*135b0*/  LDC R5, c[0x0][0x14] ;  /* 0x00000500ff057b82 */ /* 0x000ea20000000800 */
[----:B------:R-:W-:Y:S01]  /*135c0*/  UIMAD.WIDE.U32 UR20, UR20, UR21, URZ ;  /* 0x00000015141472a5 */ /* 0x000fe2000f8e003f */
[----:B------:R-:W-:-:S05]  /*135d0*/  UMOV UR19, 0xffffffff ;  /* 0xffffffff00137882 */ /* 0x000fca0000000000 */
[----:B--2---:R-:W-:-:S04]  /*135e0*/  IMAD.WIDE.U32 R2, R5, UR20, R2 ;  /* 0x0000001405027c25 */ /* 0x004fc8000f8e0002 */
[----:B------:R-:W-:Y:S01]  /*135f0*/  IMAD R5, R5, UR21, RZ ;  /* 0x0000001505057c24 */ /* 0x000fe2000f8e02ff */
[----:B------:R-:W-:Y:S01]  /*13600*/  ULDC.64 UR20, c[0x0][0x650] ;  /* 0x0001940000147ab9 */ /* 0x000fe20000000a00 */
[----:B------:R-:W-:Y:S01]  /*13610*/  IMAD.MOV.U32 R19, RZ, RZ, R2 ;  /* 0x000000ffff137224 */ /* 0x000fe200078e0002 */
[----:B------:R-:W-:Y:S01]  /*13620*/  ISETP.GE.U32.AND P0, PT, R2, UR20, PT ;  /* 0x0000001402007c0c */ /* 0x000fe2000bf06070 */
[----:B------:R-:W-:Y:S01]  /*13630*/  IMAD.IADD R21, R3, 0x1, R5 ;  /* 0x0000000103157824 */ /* 0x000fe200078e0205 */
[----:B------:R-:W-:Y:S01]  /*13640*/  PRMT R3, RZ, 0x7610, R3 ;  /* 0x00007610ff037816 */ /* 0x000fe20000000003 */
[----:B------:R-:W-:-:S03]  /*13650*/  IMAD.MOV.U32 R2, RZ, RZ, -0x1 ;  /* 0xffffffffff027424 */ /* 0x000fc600078e00ff */
[----:B------:R0:W-:Y:S01]  /*13660*/  STL [R1+0x78], R21 ;  /* 0x0000781501007387 */ /* 0x0001e20000100800 */
[----:B------:R-:W-:-:S03]  /*13670*/  ISETP.GE.U32.AND.EX P0, PT, R21, UR21, PT, P0 ;  /* 0x0000001515007c0c */ /* 0x000fc6000bf06100 */
[----:B------:R0:W-:Y:S04]  /*13680*/  STL [R1+0x7c], R19 ;  /* 0x00007c1301007387 */ /* 0x0001e80000100800 */
[----:B------:R0:W-:Y:S06]  /*13690*/  STL [R1+0x80], R2 ;  /* 0x0000800201007387 */ /* 0x0001ec0000100800 */
[----:B------:R-:W-:Y:S05]  /*136a0*/  @P0 BRA `(.L_x_66) ;  /* 0x0000000400780947 */ /* 0x000fea0003800000 */
[----:B------:R-:W0:Y:S01]  /*136b0*/  S2R R14, SR_CTAID.X ;  /* 0x00000000000e7919 */ /* 0x000e220000002500 */
[----:B------:R-:W1:Y:S01]  /*136c0*/  LDC.64 R8, c[0x0][0x628] ;  /* 0x00018a00ff087b82 */ /* 0x000e620000000a00 */
[----:B------:R-:W-:Y:S01]  /*136d0*/  ULDC UR15, c[0x0][0x150] ;  /* 0x00005400000f7ab9 */ /* 0x000fe20000000800 */
[----:B------:R-:W-:Y:S01]  /*136e0*/  IMAD.MOV.U32 R6, RZ, RZ, R19 ;  /* 0x000000ffff067224 */ /* 0x000fe200078e0013 */
[----:B------:R-:W2:Y:S01]  /*136f0*/  S2R R16, SR_CTAID.Y ;  /* 0x0000000000107919 */ /* 0x000ea20000002600 */
[----:B------:R-:W-:-:S04]  /*13700*/  IMAD.MOV.U32 R7, RZ, RZ, R21 ;  /* 0x000000ffff077224 */ /* 0x000fc800078e0015 */
[----:B------:R-:W3:Y:S08]  /*13710*/  LDC R17, c[0x0][0x144] ;  /* 0x00005100ff117b82 */ /* 0x000ef00000000800 */
[----:B------:R-:W4:Y:S08]  /*13720*/  LDC R10, c[0x0][0x630] ;  /* 0x00018c00ff0a7b82 */ /* 0x000f300000000800 */
[----:B------:R-:W2:Y:S01]  /*13730*/  LDC.64 R12, c[0x0][0x620] ;  /* 0x00018800ff0c7b82 */ /* 0x000ea20000000a00 */
[----:B-1----:R-:W-:-:S04]  /*13740*/  ISETP.NE.U32.AND P0, PT, R8, RZ, PT ;  /* 0x000000ff0800720c */ /* 0x002fc80003f05070 */
[----:B------:R-:W-:Y:S02]  /*13750*/  ISETP.NE.AND.EX P0, PT, R9, RZ, PT, P0 ;  /* 0x000000ff0900720c */ /* 0x000fe40003f05300 */
[----:B0-----:R-:W-:-:S05]  /*13760*/  I2FP.F32.U32 R2, R14 ;  /* 0x0000000e00027245 */ /* 0x001fca0000201000 */
[----:B------:R-:W-:-:S04]  /*13770*/  FMUL R2, R2, UR15 ;  /* 0x0000000f02027c20 */ /* 0x000fc80008400000 */
[----:B------:R0:W1:Y:S02]  /*13780*/  F2I.U32.TRUNC.NTZ R15, R2 ;  /* 0x00000002000f7305 */ /* 0x000064000020f000 */
[----:B---34-:R-:W-:Y:S05]  /*13790*/  @!P0 BRA `(.L_x_67) ;  /* 0x0000000000288947 */ /* 0x018fea0003800000 */
[----:B0-----:R-:W0:Y:S02]  /*137a0*/  LDC R2, c[0x0][0x634] ;  /* 0x00018d00ff027b82 */ /* 0x001e240000000800 */
        /* <DEDUP_REMOVED lines=9> */
.L_x_67:
[-CC-:B------:R-:W-:Y:S01]  /*13840*/  SHF.R.U64 R25, R6, R10.reuse, R7.reuse ;  /* 0x0000000a06197219 */ /* 0x180fe20000001207 */
[----:B------:R-:W3:Y:S01]  /*13850*/  LDC.64 R22, c[0x0][0x640] ;  /* 0x00019000ff167b82 */ /* 0x000ee20000000a00 */
[----:B0-----:R-:W-:Y:S01]  /*13860*/  SHF.R.U32.HI R2, RZ, R10, R7 ;  /* 0x0000000aff027219 */ /* 0x001fe20000011607 */
[----:B-1----:R-:W-:Y:S01]  /*13870*/  IMAD.MOV R15, RZ, RZ, -R15 ;  /* 0x000000ffff0f7224 */ /* 0x002fe200078e0a0f */
[----:B------:R-:W-:Y:S01]  /*13880*/  IADD3 R5, P0, RZ, -R25, RZ ;  /* 0x80000019ff057210 */ /* 0x000fe20007f1e0ff */
[----:B------:R-:W-:Y:S01]  /*13890*/  ULDC UR15, c[0x0][0x154] ;  /* 0x00005500000f7ab9 */ /* 0x000fe20000000800 */
[----:B------:R-:W-:Y:S02]  /*138a0*/  IMAD.MOV.U32 R7, RZ, RZ, 0x1 ;  /* 0x00000001ff077424 */ /* 0x000fe400078e00ff */
[----:B------:R-:W-:Y:S01]  /*138b0*/  IMAD R15, R17, R15, R14 ;  /* 0x0000000f110f7224 */ /* 0x000fe200078e020e */
[----:B------:R-:W0:Y:S01]  /*138c0*/  LDC R6, c[0x0][0x618] ;  /* 0x00018600ff067b82 */ /* 0x000e220000000800 */
[----:B------:R-:W-:-:S02]  /*138d0*/  IMAD.X R3, RZ, RZ, ~R2, P0 ;  /* 0x000000ffff037224 */ /* 0x000fc400000e0e02 */
[----:B------:R-:W-:Y:S02]  /*138e0*/  IMAD.MOV.U32 R2, RZ, RZ, R19 ;  /* 0x000000ffff027224 */ /* 0x000fe400078e0013 */
[-C--:B--2---:R-:W-:Y:S02]  /*138f0*/  IMAD R4, R3, R12.reuse, RZ ;  /* 0x0000000c03047224 */ /* 0x084fe400078e02ff */
[----:B------:R-:W-:Y:S01]  /*13900*/  IMAD.MOV.U32 R3, RZ, RZ, R21 ;  /* 0x000000ffff037224 */ /* 0x000fe200078e0015 */
[----:B------:R-:W1:Y:S01]  /*13910*/  LDC R18, c[0x0][0x608] ;  /* 0x00018200ff127b82 */ /* 0x000e620000000800 */
[----:B------:R-:W-:-:S04]  /*13920*/  IMAD.WIDE.U32 R2, R5, R12, R2 ;  /* 0x0000000c05027225 */ /* 0x000fc800078e0002 */
[----:B------:R-:W-:-:S03]  /*13930*/  IMAD R5, R5, R13, R4 ;  /* 0x0000000d05057224 */ /* 0x000fc600078e0204 */
[----:B------:R-:W2:Y:S01]  /*13940*/  LDC R20, c[0x0][0x658] ;  /* 0x00019600ff147b82 */ /* 0x000ea20000000800 */
[----:B------:R-:W-:Y:S01]  /*13950*/  I2FP.F32.U32 R4, R16 ;  /* 0x0000001000047245 */ /* 0x000fe20000201000 */
[----:B------:R-:W-:Y:S01]  /*13960*/  IMAD.IADD R3, R3, 0x1, R5 ;  /* 0x0000000103037824 */ /* 0x000fe200078e0205 */
[----:B---3--:R-:W-:Y:S01]  /*13970*/  ISETP.NE.U32.AND P0, PT, R22, RZ, PT ;  /* 0x000000ff1600720c */ /* 0x008fe20003f05070 */
[----:B------:R-:W-:Y:S02]  /*13980*/  IMAD.MOV.U32 R5, RZ, RZ, -0x1 ;  /* 0xffffffffff057424 */ /* 0x000fe400078e00ff */
[----:B------:R-:W-:Y:S02]  /*13990*/  FMUL R4, R4, UR15 ;  /* 0x0000000f04047c20 */ /* 0x000fe40008400000 */
[----:B------:R-:W3:Y:S01]  /*139a0*/  LDC R13, c[0x0][0x148] ;  /* 0x00005200ff0d7b82 */ /* 0x000ee20000000800 */
[----:B0-----:R-:W-:Y:S01]  /*139b0*/  SHF.R.U64 R10, R2, R6, R3 ;  /* 0x00000006020a7219 */ /* 0x001fe20000001203 */
[----:B------:R0:W4:Y:S01]  /*139c0*/  F2I.U32.TRUNC.NTZ R11, R4 ;  /* 0x00000004000b7305 */ /* 0x000122000020f000 */
[----:B------:R-:W-:-:S02]  /*139d0*/  ISETP.NE.AND.EX P0, PT, R23, RZ, PT, P0 ;  /* 0x000000ff1700720c */ /* 0x000fc40003f05300 */
[----:B------:R-:W-:-:S03]  /*139e0*/  SHF.R.U32.HI R3, RZ, R6, R3 ;  /* 0x00000006ff037219 */ /* 0x000fc60000011603 */
[----:B------:R-:W0:Y:S01]  /*139f0*/  LDC R14, c[0x0][0x600] ;  /* 0x00018000ff0e7b82 */ /* 0x000e220000000800 */
[-CC-:B-1----:R-:W-:Y:S02]  /*13a00*/  SHF.R.U64 R8, R10, R18.reuse, R3.reuse ;  /* 0x000000120a087219 */ /* 0x182fe40000001203 */
[----:B------:R-:W-:-:S05]  /*13a10*/  SHF.R.U32.HI R3, RZ, R18, R3 ;  /* 0x00000012ff037219 */ /* 0x000fca0000011603 */
[----:B------:R-:W1:Y:S01]  /*13a20*/  LDC R19, c[0x0][0x648] ;  /* 0x00019200ff137b82 */ /* 0x000e620000000800 */
[-CC-:B--2---:R-:W-:Y:S02]  /*13a30*/  SHF.R.U64 R12, R8, R20.reuse, R3.reuse ;  /* 0x00000014080c7219 */ /* 0x184fe40000001203 */
[-C--:B------:R-:W-:Y:S02]  /*13a40*/  SHF.L.U32 R5, R5, R20.reuse, RZ ;  /* 0x0000001405057219 */ /* 0x080fe400000006ff */
[-C--:B------:R-:W-:Y:S01]  /*13a50*/  SHF.R.U32.HI R3, RZ, R20.reuse, R3 ;  /* 0x00000014ff037219 */ /* 0x080fe20000011603 */
[----:B------:R-:W-:Y:S01]  /*13a60*/  IMAD.MOV.U32 R2, RZ, RZ, R12 ;  /* 0x000000ffff027224 */ /* 0x000fe200078e000c */
[----:B------:R-:W-:Y:S01]  /*13a70*/  SHF.L.U32 R228, R7, R20, RZ ;  /* 0x0000001407e47219 */ /* 0x000fe200000006ff */
[----:B------:R-:W2:Y:S01]  /*13a80*/  LDC R21, c[0x0][0x638] ;  /* 0x00018e00ff157b82 */ /* 0x000ea20000000800 */
[----:B------:R-:W-:-:S07]  /*13a90*/  LOP3.LUT R17, RZ, R5, RZ, 0x33, !PT ;  /* 0x00000005ff117212 */ /* 0x000fce00078e33ff */
[----:B------:R-:W0:Y:S01]  /*13aa0*/  LDC R24, c[0x0][0x610] ;  /* 0x00018400ff187b82 */ /* 0x000e220000000800 */
[----:B----4-:R-:W-:Y:S05]  /*13ab0*/  @!P0 BRA `(.L_x_68) ;  /* 0x0000000000288947 */ /* 0x010fea0003800000 */
[----:B------:R-:W4:Y:S02]  /*13ac0*/  LDC R7, c[0x0][0x64c] ;  /* 0x00019300ff077b82 */ /* 0x000f240000000800 */
[----:B----4-:R-:W-:-:S05]  /*13ad0*/  IADD3 R7, P0, R12, R7, RZ ;  /* 0x000000070c077210 */ /* 0x010fca0007f1e0ff */
[----:B------:R-:W-:-:S04]  /*13ae0*/  IMAD.X R9, RZ, RZ, R3, P0 ;  /* 0x000000ffff097224 */ /* 0x000fc800000e0603 */
[----:B------:R-:W-:-:S04]  /*13af0*/  IMAD.WIDE.U32 R2, R9, R22, RZ ;  /* 0x0000001609027225 */ /* 0x000fc800078e00ff */
[----:B0-----:R-:W-:-:S04]  /*13b00*/  IMAD.WIDE.U32 R4, P0, R7, R23, R2 ;  /* 0x0000001707047225 */ /* 0x001fc80007800002 */
[----:B------:R-:W-:-:S04]  /*13b10*/  IMAD.WIDE.U32 R2, R7, R22, RZ ;  /* 0x0000001607027225 */ /* 0x000fc800078e00ff */
[----:B------:R-:W-:Y:S01]  /*13b20*/  IMAD.X R7, RZ, RZ, RZ, P0 ;  /* 0x000000ffff077224 */ /* 0x000fe200000e06ff */
[----:B------:R-:W-:Y:S01]  /*13b30*/  IADD3 RZ, P0, R3, R4, RZ ;  /* 0x0000000403ff7210 */ /* 0x000fe20007f1e0ff */
[----:B------:R-:W-:-:S04]  /*13b40*/  IMAD.MOV.U32 R6, RZ, RZ, R5 ;  /* 0x000000ffff067224 */ /* 0x000fc800078e0005 */
[----:B------:R-:W-:-:S08]  /*13b50*/  IMAD.WIDE.U32.X R2, R9, R23, R6, P0 ;  /* 0x0000001709027225 */ /* 0x000fd000000e0406 */
.L_x_68:
[----:B0-----:R-:W0:Y:S01]  /*13b60*/  LDC R4, c[0x0][0x65c] ;  /* 0x00019700ff047b82 */ /* 0x001e220000000800 */
[----:B-1----:R-:W-:Y:S01]  /*13b70*/  SHF.R.U64 R2, R2, R19, R3 ;  /* 0x0000001302027219 */ /* 0x002fe20000001203 */
[----:B------:R-:W-:Y:S01]  /*13b80*/  VIADD R5, R14, 0xffffffff ;  /* 0xffffffff0e057836 */ /* 0x000fe20000000000 */
[----:B------:R-:W-:Y:S01]  /*13b90*/  LOP3.LUT R7, R8, R17, RZ, 0xc0, !PT ;  /* 0x0000001108077212 */ /* 0x000fe200078ec0ff */
[----:B------:R-:W-:Y:S01]  /*13ba0*/  IMAD.MOV R11, RZ, RZ, -R11 ;  /* 0x000000ffff0b7224 */ /* 0x000fe200078e0a0b */
[----:B------:R-:W-:Y:S01]  /*13bb0*/  R2UR UR19, R25 ;  /* 0x00000000191372ca */ /* 0x000fe200000e0000 */
[----:B------:R-:W-:Y:S01]  /*13bc0*/  IMAD.MOV R3, RZ, RZ, -R2 ;  /* 0x000000ffff037224 */ /* 0x000fe200078e0a02 */
[----:B------:R-:W-:Y:S01]  /*13bd0*/  LOP3.LUT R5, R10, R5, RZ, 0xc0, !PT ;  /* 0x000000050a057212 */ /* 0x000fe200078ec0ff */
[----:B------:R-:W-:Y:S02]  /*13be0*/  IMAD R228, R228, R2, R7 ;  /* 0x00000002e4e47224 */ /* 0x000fe400078e0207 */
[----:B--2---:R-:W-:-:S04]  /*13bf0*/  IMAD R2, R3, R21, R12 ;  /* 0x0000001503027224 */ /* 0x004fc800078e020c */
[----:B------:R-:W-:Y:S02]  /*13c00*/  IMAD R3, R2, R14, R5 ;  /* 0x0000000e02037224 */ /* 0x000fe400078e0205 */
[----:B------:R-:W-:Y:S01]  /*13c10*/  IMAD.MOV.U32 R2, RZ, RZ, 0x1 ;  /* 0x00000001ff027424 */ /* 0x000fe200078e00ff */
[----:B0-----:R-:W-:-:S13]  /*13c20*/  ISETP.NE.AND P0, PT, R4, 0x1, PT ;  /* 0x000000010400780c */ /* 0x001fda0003f05270 */
[----:B---3--:R-:W-:-:S04]  /*13c30*/  @P0 IMAD R15, R13, R11, R16 ;  /* 0x0000000b0d0f0224 */ /* 0x008fc800078e0210 */
[----:B------:R-:W-:-:S05]  /*13c40*/  IMAD R228, R228, R24, R15 ;  /* 0x00000018e4e47224 */ /* 0x000fca00078e020f */
[----:B------:R-:W-:Y:S02]  /*13c50*/  SEL R4, R3, R228, !P0 ;  /* 0x000000e403047207 */ /* 0x000fe40004000000 */
[----:B------:R-:W-:Y:S02]  /*13c60*/  SEL R228, R228, R3, !P0 ;  /* 0x00000003e4e47207 */ /* 0x000fe40004000000 */
[----:B------:R-:W-:Y:S01]  /*13c70*/  PRMT R3, R2, 0x7610, R3 ;  /* 0x0000761002037816 */ /* 0x000fe20000000003 */
[----:B------:R1:W-:Y:S06]  /*13c80*/  STL [R1+0x80], R4 ;  /* 0x0000800401007387 */ /* 0x0003ec0000100800 */
.L_x_66:
[----:B------:R2:W-:Y:S01]  /*13c90*/  STL [R1+0x84], R228 ;  /* 0x000084e401007387 */ /* 0x0005e20000100800 */
[----:B------:R-:W-:Y:S01]  /*13ca0*/  LOP3.LUT P0, RZ, R3, 0xff, RZ, 0xc0, !PT ;  /* 0x000000ff03ff7812 */ /* 0x000fe2000780c0ff */
[----:B------:R-:W-:-:S04]  /*13cb0*/  UIMAD.WIDE.U32 UR20, UR5, -0x55555555, URZ ;  /* 0xaaaaaaab051478a5 */ /* 0x000fc8000f8e003f */
[----:B------:R-:W-:-:S04]  /*13cc0*/  USHF.R.U32.HI UR20, URZ, 0x1, UR21 ;  /* 0x000000013f147899 */ /* 0x000fc80008011615 */
[----:B------:R-:W-:-:S04]  /*13cd0*/  UIMAD UR5, UR20, -0x3, UR5 ;  /* 0xfffffffd140578a4 */ /* 0x000fc8000f8e0205 */
[----:B--2---:R-:W-:Y:S08]  /*13ce0*/  @P0 BRA `(.L_x_69) ;  /* 0xfffffed000ec0947 */ /* 0x004ff0000383ffff */
[----:B------:R-:W-:Y:S05]  /*13cf0*/  EXIT ;  /* 0x000000000000794d */ /* 0x000fea0003800000 */
.L_x_3:
[----:B------:R-:W2:Y:S01]  /*13d00*/  LDL R18, [R1+0x7c] ;  /* 0x00007c0001127983 */ /* 0x000ea20000100800 */
[----:B------:R-:W-:-:S03]  /*13d10*/  ULDC.64 UR4, c[0x0][0x650] ;  /* 0x0001940000047ab9 */ /* 0x000fc60000000a00 */
[----:B------:R-:W3:Y:S01]  /*13d20*/  LDL R19, [R1+0x78] ;  /* 0x0000780001137983 */ /* 0x000ee20000100800 */
[----:B------:R-:W-:Y:S01]  /*13d30*/  PRMT R0, RZ, 0x7610, R0 ;  /* 0x00007610ff007816 */ /* 0x000fe20000000000 */
[----:B------:R-:W-:Y:S02]  /*13d40*/  IMAD.MOV.U32 R5, RZ, RZ, -0x1 ;  /* 0xffffffffff057424 */ /* 0x000fe400078e00ff */
[----:B------:R-:W-:Y:S02]  /*13d50*/  IMAD.MOV.U32 R6, RZ, RZ, -0x1 ;  /* 0xffffffffff067424 */ /* 0x000fe400078e00ff */
[----:B------:R-:W-:Y:S01]  /*13d60*/  IMAD.MOV.U32 R11, RZ, RZ, -0x1 ;  /* 0xffffffffff0b7424 */ /* 0x000fe200078e00ff */
[----:B--2---:R-:W-:-:S04]  /*13d70*/  ISETP.GE.U32.AND P0, PT, R18, UR4, PT ;  /* 0x0000000412007c0c */ /* 0x004fc8000bf06070 */
[----:B---3--:R-:W-:-:S13]  /*13d80*/  ISETP.GE.U32.AND.EX P0, PT, R19, UR5, PT, P0 ;  /* 0x0000000513007c0c */ /* 0x008fda000bf06100 */
[----:B------:R-:W-:Y:S05]  /*13d90*/  @P0 BRA `(.L_x_70) ;  /* 0x00000004006c0947 */ /* 0x000fea0003800000 */
        /* <DEDUP_REMOVED lines=18> */
.L_x_71:
[--C-:B------:R-:W-:Y:S01]  /*13ec0*/  SHF.R.U64 R12, R10, R14, R11.reuse ;  /* 0x0000000e0a0c7219 */ /* 0x100fe2000000120b */
[----:B------:R-:W0:Y:S01]  /*13ed0*/  LDC.64 R20, c[0x0][0x640] ;  /* 0x00019000ff147b82 */ /* 0x000e220000000a00 */
[----:B------:R-:W-:Y:S01]  /*13ee0*/  I2FP.F32.U32 R9, R2 ;  /* 0x0000000200097245 */ /* 0x000fe20000201000 */
[----:B------:R-:W-:Y:S01]  /*13ef0*/  ULDC UR4, c[0x0][0x150] ;  /* 0x0000540000047ab9 */ /* 0x000fe20000000800 */
[----:B------:R-:W-:Y:S01]  /*13f00*/  SHF.R.U32.HI R0, RZ, R14, R11 ;  /* 0x0000000eff007219 */ /* 0x000fe2000001160b */
[----:B------:R-:W-:Y:S01]  /*13f10*/  IMAD.MOV.U32 R6, RZ, RZ, R18 ;  /* 0x000000ffff067224 */ /* 0x000fe200078e0012 */
[----:B------:R-:W-:Y:S01]  /*13f20*/  IADD3 R3, P0, RZ, -R12, RZ ;  /* 0x8000000cff037210 */ /* 0x000fe20007f1e0ff */
[----:B------:R-:W-:Y:S01]  /*13f30*/  FMUL R9, R9, UR4 ;  /* 0x0000000409097c20 */ /* 0x000fe20008400000 */
[----:B------:R-:W-:Y:S01]  /*13f40*/  IMAD.MOV.U32 R7, RZ, RZ, R19 ;  /* 0x000000ffff077224 */ /* 0x000fe200078e0013 */
[----:B------:R-:W1:Y:S01]  /*13f50*/  LDC R8, c[0x0][0x618] ;  /* 0x00018600ff087b82 */ /* 0x000e620000000800 */
[----:B------:R-:W-:Y:S01]  /*13f60*/  ULDC UR4, c[0x0][0x154] ;  /* 0x0000550000047ab9 */ /* 0x000fe20000000800 */
[----:B------:R-:W-:-:S02]  /*13f70*/  IMAD.X R5, RZ, RZ, ~R0, P0 ;  /* 0x000000ffff057224 */ /* 0x000fc400000e0e00 */
[----:B------:R-:W2:Y:S01]  /*13f80*/  F2I.U32.TRUNC.NTZ R9, R9 ;  /* 0x0000000900097305 */ /* 0x000ea2000020f000 */
[----:B------:R-:W-:-:S03]  /*13f90*/  IMAD.WIDE.U32 R6, R3, R16, R6 ;  /* 0x0000001003067225 */ /* 0x000fc600078e0006 */
[----:B------:R-:W3:Y:S01]  /*13fa0*/  LDC R11, c[0x0][0x144] ;  /* 0x00005100ff0b7b82 */ /* 0x000ee20000000800 */
[----:B------:R-:W-:Y:S01]  /*13fb0*/  IMAD R0, R5, R16, RZ ;  /* 0x0000001005007224 */ /* 0x000fe200078e02ff */
[----:B------:R-:W-:-:S03]  /*13fc0*/  I2FP.F32.U32 R5, R4 ;  /* 0x0000000400057245 */ /* 0x000fc60000201000 */
[----:B------:R-:W-:Y:S02]  /*13fd0*/  IMAD R3, R3, R17, R0 ;  /* 0x0000001103037224 */ /* 0x000fe400078e0200 */
[----:B------:R-:W-:Y:S01]  /*13fe0*/  FMUL R5, R5, UR4 ;  /* 0x0000000405057c20 */ /* 0x000fe20008400000 */
[----:B------:R-:W4:Y:S01]  /*13ff0*/  LDC R14, c[0x0][0x608] ;  /* 0x00018200ff0e7b82 */ /* 0x000f220000000800 */
[----:B------:R-:W-:Y:S01]  /*14000*/  IMAD.IADD R3, R7, 0x1, R3 ;  /* 0x0000000107037824 */ /* 0x000fe200078e0203 */
[----:B0-----:R-:W-:Y:S01]  /*14010*/  ISETP.NE.U32.AND P0, PT, R20, RZ, PT ;  /* 0x000000ff1400720c */ /* 0x001fe20003f05070 */
[----:B--2---:R-:W-:-:S03]  /*14020*/  IMAD.MOV R0, RZ, RZ, -R9 ;  /* 0x000000ffff007224 */ /* 0x004fc600078e0a09 */
[----:B------:R-:W-:Y:S02]  /*14030*/  ISETP.NE.AND.EX P0, PT, R21, RZ, PT, P0 ;  /* 0x000000ff1500720c */ /* 0x000fe40003f05300 */
[----:B------:R-:W0:Y:S01]  /*14040*/  LDC R19, c[0x0][0x658] ;  /* 0x00019600ff137b82 */ /* 0x000e220000000800 */
[-CC-:B-1----:R-:W-:Y:S01]  /*14050*/  SHF.R.U64 R10, R6, R8.reuse, R3.reuse ;  /* 0x00000008060a7219 */ /* 0x182fe20000001203 */
[----:B------:R-:W-:Y:S01]  /*14060*/  IMAD.MOV.U32 R6, RZ, RZ, -0x1 ;  /* 0xffffffffff067424 */ /* 0x000fe200078e00ff */
[----:B------:R-:W-:-:S05]  /*14070*/  SHF.R.U32.HI R3, RZ, R8, R3 ;  /* 0x00000008ff037219 */ /* 0x000fca0000011603 */
[----:B------:R-:W1:Y:S01]  /*14080*/  LDC R17, c[0x0][0x148] ;  /* 0x00005200ff117b82 */ /* 0x000e620000000800 */
[----:B---3--:R-:W-:Y:S02]  /*14090*/  IMAD R18, R11, R0, R2 ;  /* 0x000000000b127224 */ /* 0x008fe400078e0202 */
[----:B------:R-:W-:-:S05]  /*140a0*/  IMAD.MOV.U32 R2, RZ, RZ, 0x1 ;  /* 0x00000001ff027424 */ /* 0x000fca00078e00ff */
[----:B------:R-:W2:Y:S01]  /*140b0*/  LDC R16, c[0x0][0x600] ;  /* 0x00018000ff107b82 */ /* 0x000ea20000000800 */
[-CC-:B----4-:R-:W-:Y:S02]  /*140c0*/  SHF.R.U64 R13, R10, R14.reuse, R3.reuse ;  /* 0x0000000e0a0d7219 */ /* 0x190fe40000001203 */
[----:B------:R-:W-:Y:S02]  /*140d0*/  SHF.R.U32.HI R0, RZ, R14, R3 ;  /* 0x0000000eff007219 */ /* 0x000fe40000011603 */
[----:B------:R3:W4:Y:S03]  /*140e0*/  F2I.U32.TRUNC.NTZ R14, R5 ;  /* 0x00000005000e7305 */ /* 0x000726000020f000 */
[----:B------:R-:W1:Y:S01]  /*140f0*/  LDC R22, c[0x0][0x648] ;  /* 0x00019200ff167b82 */ /* 0x000e620000000800 */
[-C--:B0-----:R-:W-:Y:S02]  /*14100*/  SHF.R.U64 R15, R13, R19.reuse, R0 ;  /* 0x000000130d0f7219 */ /* 0x081fe40000001200 */
[----:B------:R-:W-:-:S02]  /*14110*/  SHF.L.U32 R6, R6, R19, RZ ;  /* 0x0000001306067219 */ /* 0x000fc400000006ff */
[-C--:B------:R-:W-:Y:S02]  /*14120*/  SHF.R.U32.HI R3, RZ, R19.reuse, R0 ;  /* 0x00000013ff037219 */ /* 0x080fe40000011600 */
[----:B------:R-:W-:Y:S01]  /*14130*/  SHF.L.U32 R19, R2, R19, RZ ;  /* 0x0000001302137219 */ /* 0x000fe200000006ff */
[----:B------:R-:W0:Y:S01]  /*14140*/  LDC R23, c[0x0][0x638] ;  /* 0x00018e00ff177b82 */ /* 0x000e220000000800 */
[----:B------:R-:W-:Y:S01]  /*14150*/  LOP3.LUT R24, RZ, R6, RZ, 0x33, !PT ;  /* 0x00000006ff187212 */ /* 0x000fe200078e33ff */
[----:B------:R-:W-:-:S06]  /*14160*/  IMAD.MOV.U32 R2, RZ, RZ, R15 ;  /* 0x000000ffff027224 */ /* 0x000fcc00078e000f */
[----:B------:R-:W0:Y:S01]  /*14170*/  LDC R25, c[0x0][0x610] ;  /* 0x00018400ff197b82 */ /* 0x000e220000000800 */
[----:B---34-:R-:W-:Y:S05]  /*14180*/  @!P0 BRA `(.L_x_72) ;  /* 0x0000000000288947 */ /* 0x018fea0003800000 */
[----:B------:R-:W3:Y:S02]  /*14190*/  LDC R0, c[0x0][0x64c] ;  /* 0x00019300ff007b82 */ /* 0x000ee40000000800 */
[----:B---3--:R-:W-:-:S05]  /*141a0*/  IADD3 R5, P0, R15, R0, RZ ;  /* 0x000000000f057210 */ /* 0x008fca0007f1e0ff */
        /* <DEDUP_REMOVED lines=8> */
.L_x_72:
[----:B------:R-:W3:Y:S01]  /*14230*/  LDC R0, c[0x0][0x65c] ;  /* 0x00019700ff007b82 */ /* 0x000ee20000000800 */
[----:B-1----:R-:W-:Y:S01]  /*14240*/  SHF.R.U64 R3, R2, R22, R3 ;  /* 0x0000001602037219 */ /* 0x002fe20000001203 */
[----:B--2---:R-:W-:Y:S02]  /*14250*/  VIADD R7, R16, 0xffffffff ;  /* 0xffffffff10077836 */ /* 0x004fe40000000000 */
[----:B------:R-:W-:Y:S02]  /*14260*/  IMAD.MOV R14, RZ, RZ, -R14 ;  /* 0x000000ffff0e7224 */ /* 0x000fe400078e0a0e */
[----:B------:R-:W-:Y:S02]  /*14270*/  IMAD.MOV R2, RZ, RZ, -R3 ;  /* 0x000000ffff027224 */ /* 0x000fe400078e0a03 */
[----:B------:R-:W-:Y:S01]  /*14280*/  IMAD.MOV.U32 R11, RZ, RZ, R12 ;  /* 0x000000ffff0b7224 */ /* 0x000fe200078e000c */
[----:B---3--:R-:W-:Y:S02]  /*14290*/  ISETP.NE.AND P0, PT, R0, 0x1, PT ;  /* 0x000000010000780c */ /* 0x008fe40003f05270 */
[----:B------:R-:W-:-:S05]  /*142a0*/  LOP3.LUT R0, R13, R24, RZ, 0xc0, !PT ;  /* 0x000000180d007212 */ /* 0x000fca00078ec0ff */
[----:B------:R-:W-:Y:S01]  /*142b0*/  IMAD R5, R19, R3, R0 ;  /* 0x0000000313057224 */ /* 0x000fe200078e0200 */
[----:B------:R-:W-:Y:S01]  /*142c0*/  LOP3.LUT R3, R10, R7, RZ, 0xc0, !PT ;  /* 0x000000070a037212 */ /* 0x000fe200078ec0ff */
[----:B0-----:R-:W-:-:S04]  /*142d0*/  IMAD R0, R2, R23, R15 ;  /* 0x0000001702007224 */ /* 0x001fc800078e020f */
[----:B------:R-:W-:Y:S02]  /*142e0*/  @P0 IMAD R18, R17, R14, R4 ;  /* 0x0000000e11120224 */ /* 0x000fe400078e0204 */
[----:B------:R-:W-:Y:S02]  /*142f0*/  IMAD R2, R0, R16, R3 ;  /* 0x0000001000027224 */ /* 0x000fe400078e0203 */
[----:B------:R-:W-:Y:S02]  /*14300*/  IMAD R5, R5, R25, R18 ;  /* 0x0000001905057224 */ /* 0x000fe400078e0212 */
[----:B------:R-:W-:-:S03]  /*14310*/  IMAD.MOV.U32 R4, RZ, RZ, 0x1 ;  /* 0x00000001ff047424 */ /* 0x000fc600078e00ff */
[----:B------:R-:W-:Y:S02]  /*14320*/  SEL R6, R2, R5, !P0 ;  /* 0x0000000502067207 */ /* 0x000fe40004000000 */
[----:B------:R-:W-:Y:S02]  /*14330*/  PRMT R0, R4, 0x7610, R0 ;  /* 0x0000761004007816 */ /* 0x000fe40000000000 */
[----:B------:R-:W-:-:S07]  /*14340*/  SEL R5, R5, R2, !P0 ;  /* 0x0000000205057207 */ /* 0x000fce0004000000 */
.L_x_70:
[----:B------:R-:W-:-:S08]  /*14350*/  NOP ;  /* 0x0000000000007918 */ /* 0x000fd00000000000 */
[----:B------:R-:W0:-:S00]  /*14360*/  USETMAXREG.DEALLOC.CTAPOOL 0x28 ;  /* 0x00000028000079c8 */ /* 0x000e0000080e0500 */
[----:B------:R-:W-:-:S13]  /*14370*/  ISETP.NE.AND P0, PT, RZ, UR7, PT ;  /* 0x00000007ff007c0c */ /* 0x000fda000bf05270 */
[----:B------:R-:W-:Y:S05]  /*14380*/  @P0 EXIT ;  /* 0x000000000000094d */ /* 0x000fea0003800000 */
[----:B0-----:R-:W-:Y:S01]  /*14390*/  LOP3.LUT P0, RZ, R0, 0xff, RZ, 0xc0, !PT ;  /* 0x000000ff00ff7812 */ /* 0x001fe2000780c0ff */
[----:B------:R-:W-:Y:S02]  /*143a0*/  IMAD.MOV.U32 R0, RZ, RZ, 0x1 ;  /* 0x00000001ff007424 */ /* 0x000fe400078e00ff */
[----:B------:R-:W-:-:S10]  /*143b0*/  IMAD.MOV.U32 R8, RZ, RZ, RZ ;  /* 0x000000ffff087224 */ /* 0x000fd400078e00ff */
[----:B------:R-:W-:Y:S05]  /*143c0*/  @!P0 BRA `(.L_x_73) ;  /* 0x0000000c00588947 */ /* 0x000fea0003800000 */
[----:B------:R-:W0:Y:S01]  /*143d0*/  S2R R2, SR_TID.X ;  /* 0x0000000000027919 */ /* 0x000e220000002100 */
[----:B------:R-:W-:Y:S01]  /*143e0*/  ULDC UR4, c[0x0][0x28c] ;  /* 0x0000a30000047ab9 */ /* 0x000fe20000000800 */
[----:B------:R-:W-:Y:S01]  /*143f0*/  ULDC UR5, c[0x0][0x600] ;  /* 0x0001800000057ab9 */ /* 0x000fe20000000800 */
[----:B------:R-:W-:Y:S01]  /*14400*/  UIADD3 UR11, UR4, 0x7f, URZ ;  /* 0x0000007f040b7890 */ /* 0x000fe2000fffe03f */
[----:B------:R-:W-:Y:S01]  /*14410*/  BSSY B0, `(.L_x_73) ;  /* 0x00000d1000007945 */ /* 0x000fe20003800000 */
[----:B------:R-:W-:Y:S01]  /*14420*/  ULDC UR7, c[0x0][0x658] ;  /* 0x0001960000077ab9 */ /* 0x000fe20000000800 */
[----:B------:R-:W-:Y:S01]  /*14430*/  UMOV UR9, 0xffffffff ;  /* 0xffffffff00097882 */ /* 0x000fe20000000000 */
[----:B------:R-:W-:Y:S01]  /*14440*/  UMOV UR12, 0x1 ;  /* 0x00000001000c7882 */ /* 0x000fe20000000000 */
[----:B------:R-:W-:Y:S01]  /*14450*/  UIADD3 UR4, UR5, -0x1, URZ ;  /* 0xffffffff05047890 */ /* 0x000fe2000fffe03f */
[----:B------:R-:W-:Y:S01]  /*14460*/  IMAD.MOV.U32 R9, RZ, RZ, 0x1 ;  /* 0x00000001ff097424 */ /* 0x000fe200078e00ff */
[----:B------:R-:W-:Y:S01]  /*14470*/  USHF.L.U32 UR10, UR9, UR7, URZ ;  /* 0x00000007090a7299 */ /* 0x000fe2000800063f */
[----:B------:R-:W-:Y:S01]  /*14480*/  IMAD.MOV.U32 R0, RZ, RZ, 0x1 ;  /* 0x00000001ff007424 */ /* 0x000fe200078e00ff */
[----:B------:R-:W-:Y:S01]  /*14490*/  USHF.L.U32 UR5, UR12, UR7, URZ ;  /* 0x000000070c057299 */ /* 0x000fe2000800063f */
[----:B------:R-:W-:Y:S01]  /*144a0*/  IMAD.MOV.U32 R8, RZ, RZ, RZ ;  /* 0x000000ffff087224 */ /* 0x000fe200078e00ff */
[----:B------:R-:W-:Y:S01]  /*144b0*/  USHF.R.S32.HI UR12, URZ, 0x1f, UR11 ;  /* 0x0000001f3f0c7899 */ /* 0x000fe2000801140b */
[----:B------:R-:W-:Y:S01]  /*144c0*/  ULDC UR8, c[0x0][0xc] ;  /* 0x0000030000087ab9 */ /* 0x000fe20000000800 */
[----:B------:R-:W-:-:S02]  /*144d0*/  ULDC UR9, c[0x0][0x10] ;  /* 0x0000040000097ab9 */ /* 0x000fc40000000800 */
[----:B------:R-:W-:Y:S02]  /*144e0*/  ULEA.HI UR12, UR12, UR11, URZ, 0x7 ;  /* 0x0000000b0c0c7291 */ /* 0x000fe4000f8f383f */
[----:B------:R-:W-:Y:S02]  /*144f0*/  UIMAD.WIDE.U32 UR8, UR8, UR9, URZ ;  /* 0x00000009080872a5 */ /* 0x000fe4000f8e003f */
[----:B------:R-:W-:Y:S02]  /*14500*/  ULOP3.LUT UR7, URZ, UR10, URZ, 0x33, !UPT ;  /* 0x0000000a3f077292 */ /* 0x000fe4000f8e333f */
[----:B------:R-:W-:Y:S01]  /*14510*/  USHF.R.S32.HI UR19, URZ, 0x7, UR12 ;  /* 0x000000073f137899 */ /* 0x000fe2000801140c */
[----:B------:R-:W-:Y:S01]  /*14520*/  ULDC UR10, c[0x0][0x14] ;  /* 0x00000500000a7ab9 */ /* 0x000fe20000000800 */
[----:B------:R-:W-:Y:S02]  /*14530*/  ULOP3.LUT UR26, UR6, 0x2, URZ, 0xfc, !UPT ;  /* 0x00000002061a7892 */ /* 0x000fe4000f8efc3f */
[----:B------:R-:W-:-:S02]  /*14540*/  UIMAD.WIDE.U32 UR22, UR8, UR10, URZ ;  /* 0x0000000a081672a5 */ /* 0x000fc4000f8e003f */
[----:B------:R-:W-:Y:S01]  /*14550*/  UIMAD UR13, UR9, UR10, URZ ;  /* 0x0000000a090d72a4 */ /* 0x000fe2000f8e023f */
[C---:B0-----:R-:W-:Y:S01]  /*14560*/  LOP3.LUT P2, RZ, R2.reuse, 0x7f, RZ, 0xc0, !PT ;  /* 0x0000007f02ff7812 */ /* 0x041fe2000784c0ff */
[----:B------:R-:W-:Y:S01]  /*14570*/  UIADD3 UR27, UR19, 0x1, URZ ;  /* 0x00000001131b7890 */ /* 0x000fe2000fffe03f */
[----:B------:R-:W-:Y:S01]  /*14580*/  LOP3.LUT P0, RZ, R2, 0x1f, RZ, 0xc0, !PT ;  /* 0x0000001f02ff7812 */ /* 0x000fe2000780c0ff */
[----:B------:R-:W-:Y:S01]  /*14590*/  UIADD3 UR13, UR23, UR13, URZ ;  /* 0x0000000d170d7290 */ /* 0x000fe2000fffe03f */
[----:B------:R-:W-:Y:S02]  /*145a0*/  ULDC.64 UR24, c[0x0][0x198] ;  /* 0x0000660000187ab9 */ /* 0x000fe40000000a00 */
[----:B------:R-:W-:-:S13]  /*145b0*/  PLOP3.LUT P0, PT, P0, P2, PT, 0x8a, 0x0 ;  /* 0x000000000000781c */ /* 0x000fda0000705172 */
.L_x_85:
[----:B------:R-:W-:-:S03]  /*145c0*/  UMOV UR8, 0xffffffff ;  /* 0xffffffff00087882 */ /* 0x000fc60000000000 */
[----:B------:R-:W-:Y:S05]  /*145d0*/  BRA.DIV UR8, `(.L_x_74) ;  /* 0x0000000e08ac7947 */ /* 0x000fea000b800000 */
[----:B------:R-:W-:-:S13]  /*145e0*/  ELECT P1, URZ, PT ;  /* 0x00000000003f782f */ /* 0x000fda0003820000 */
.L_x_95:
[----:B------:R-:W0:Y:S01]  /*145f0*/  LDC R2, c[0x0][0x28c] ;  /* 0x0000a300ff027b82 */ /* 0x000e220000000800 */
[----:B------:R-:W-:Y:S01]  /*14600*/  BSSY B1, `(.L_x_75) ;  /* 0x0000038000017945 */ /* 0x000fe20003800000 */
[----:B0-----:R-:W-:-:S13]  /*14610*/  ISETP.LT.OR P1, PT, R2, 0x1, !P1 ;  /* 0x000000010200780c */ /* 0x001fda0004f21670 */
[----:B------:R-:W-:Y:S05]  /*14620*/  @P1 BRA `(.L_x_76) ;  /* 0x0000000000d41947 */ /* 0x000fea0003800000 */
[----:B------:R-:W-:Y:S02]  /*14630*/  IMAD.SHL.U32 R6, R6, 0x40, RZ ;  /* 0x0000004006067824 */ /* 0x000fe400078e00ff */
[----:B------:R-:W-:Y:S02]  /*14640*/  IMAD.SHL.U32 R7, R5, 0x200, RZ ;  /* 0x0000020005077824 */ /* 0x000fe400078e00ff */
[----:B------:R-:W-:Y:S02]  /*14650*/  IMAD.MOV.U32 R12, RZ, RZ, RZ ;  /* 0x000000ffff0c7224 */ /* 0x000fe400078e00ff */
[----:B------:R-:W-:Y:S02]  /*14660*/  IMAD.U32 R14, RZ, RZ, UR27 ;  /* 0x0000001bff0e7e24 */ /* 0x000fe4000f8e00ff */
[----:B------:R-:W-:Y:S02]  /*14670*/  IMAD.MOV.U32 R2, RZ, RZ, R0 ;  /* 0x000000ffff027224 */ /* 0x000fe400078e0000 */
[----:B------:R-:W-:-:S07]  /*14680*/  IMAD.MOV.U32 R3, RZ, RZ, R8 ;  /* 0x000000ffff037224 */ /* 0x000fce00078e0008 */
.L_x_80:
[----:B------:R-:W0:Y:S01]  /*14690*/  S2R R5, SR_CgaCtaId ;  /* 0x0000000000057919 */ /* 0x000e220000008800 */
[----:B------:R-:W-:-:S04]  /*146a0*/  MOV R4, 0x400 ;  /* 0x0000040000047802 */ /* 0x000fc80000000f00 */
[----:B0-----:R-:W-:Y:S02]  /*146b0*/  LEA R10, R5, R4, 0x18 ;  /* 0x00000004050a7211 */ /* 0x001fe400078ec0ff */
[----:B------:R-:W-:Y:S01]  /*146c0*/  SHF.L.U32 R4, R2, 0x1f, RZ ;  /* 0x0000001f02047819 */ /* 0x000fe200000006ff */
[----:B------:R-:W0:Y:S02]  /*146d0*/  @!P2 LDC R5, c[0x0][0x500] ;  /* 0x00014000ff05ab82 */ /* 0x000e240000000800 */
[----:B------:R-:W-:-:S04]  /*146e0*/  IMAD R13, R3, 0x8, R10 ;  /* 0x00000008030d7824 */ /* 0x000fc800078e020a */
[----:B------:R-:W1:Y:S02]  /*146f0*/  SYNCS.PHASECHK.TRANS64.TRYWAIT P1, [R13+URZ+0x18], R4 ;  /* 0x000018040d0075a7 */ /* 0x000e64000802017f */
[----:B-1----:R-:W-:Y:S05]  /*14700*/  @!P1 BRA `(.L_x_77) ;  /* 0x0000000c00809947 */ /* 0x002fea0003800000 */
.L_x_96:
[----:B------:R-:W-:Y:S01]  /*14710*/  UPRMT UR8, UR26, 0x9910, URZ ;  /* 0x000099101a087896 */ /* 0x000fe2000800003f */
[----:B0-----:R0:W-:Y:S03]  /*14720*/  @!P2 SYNCS.ARRIVE.TRANS64 RZ, [R13+URZ], R5 ;  /* 0x000000050dffa9a7 */ /* 0x0011e6000800003f */
[----:B------:R-:W-:-:S06]  /*14730*/  UISETP.NE.AND UP0, UPT, UR8, 0x2, UPT ;  /* 0x000000020800788c */ /* 0x000fcc000bf05270 */
[----:B------:R-:W-:-:S13]  /*14740*/  PLOP3.LUT P1, PT, PT, PT, UP0, 0x80, 0x0 ;  /* 0x000000000000781c */ /* 0x000fda0003f2f008 */
[----:B0-----:R-:W-:Y:S05]  /*14750*/  @P1 BRA `(.L_x_78) ;  /* 0x0000000000041947 */ /* 0x001fea0003800000 */
[----:B------:R-:W-:Y:S01]  /*14760*/  BPT.TRAP 0x1 ;  /* 0x000000040000795c */ /* 0x000fe20000300000 */
.L_x_78:
[----:B------:R-:W-:Y:S05]  /*14770*/  @P0 BRA `(.L_x_79) ;  /* 0x0000000000040947 */ /* 0x000fea0003800000 */
[----:B------:R-:W-:Y:S01]  /*14780*/  BPT.TRAP 0x1 ;  /* 0x000000040000795c */ /* 0x000fe20000300000 */
.L_x_79:
[--C-:B-1----:R-:W-:Y:S01]  /*14790*/  IMAD R4, R3, 0x10000, R10.reuse ;  /* 0x0001000003047824 */ /* 0x102fe200078e020a */
[----:B------:R-:W-:Y:S01]  /*147a0*/  R2UR UR20, R7 ;  /* 0x00000000071472ca */ /* 0x000fe200000e0000 */
[----:B------:R-:W-:Y:S01]  /*147b0*/  IMAD R10, R3, 0x2000, R10 ;  /* 0x00002000030a7824 */ /* 0x000fe200078e020a */
[----:B------:R-:W-:Y:S01]  /*147c0*/  R2UR UR9, R13 ;  /* 0x000000000d0972ca */ /* 0x000fe200000e0000 */
[----:B------:R-:W-:Y:S01]  /*147d0*/  VIADD R14, R14, 0xffffffff ;  /* 0xffffffff0e0e7836 */ /* 0x000fe20000000000 */
[----:B------:R-:W-:Y:S01]  /*147e0*/  R2UR UR8, R4 ;  /* 0x00000000040872ca */ /* 0x000fe200000e0000 */
[----:B------:R-:W-:Y:S01]  /*147f0*/  UIADD3 UR14, UP0, UR24, 0xf0, URZ ;  /* 0x000000f0180e7890 */ /* 0x000fe2000ff1e03f */
[----:B------:R-:W-:Y:S01]  /*14800*/  R2UR UR11, R10 ;  /* 0x000000000a0b72ca */ /* 0x000fe200000e0000 */
[----:B------:R-:W-:Y:S01]  /*14810*/  UIADD3 UR28, UP1, UR24, 0x1f0, URZ ;  /* 0x000001f0181c7890 */ /* 0x000fe2000ff3e03f */
[----:B------:R-:W-:Y:S01]  /*14820*/  R2UR UR10, R12 ;  /* 0x000000000c0a72ca */ /* 0x000fe200000e0000 */
[----:B------:R-:W-:Y:S01]  /*14830*/  UIADD3.X UR15, URZ, UR25, URZ, UP0, !UPT ;  /* 0x000000193f0f7290 */ /* 0x000fe200087fe43f */
[----:B------:R-:W-:Y:S01]  /*14840*/  R2UR UR12, R11 ;  /* 0x000000000b0c72ca */ /* 0x000fe200000e0000 */
[----:B------:R-:W-:Y:S01]  /*14850*/  VIADD R3, R3, 0x1 ;  /* 0x0000000103037836 */ /* 0x000fe20000000000 */
[----:B------:R-:W-:Y:S01]  /*14860*/  R2UR UR21, R6 ;  /* 0x00000000061572ca */ /* 0x000fe200000e0000 */
[----:B------:R-:W-:Y:S01]  /*14870*/  UIADD3.X UR29, URZ, UR25, URZ, UP1, !UPT ;  /* 0x000000193f1d7290 */ /* 0x000fe20008ffe43f */
[----:B------:R-:W-:Y:S01]  /*14880*/  ISETP.GT.AND P3, PT, R14, 0x1, PT ;  /* 0x000000010e00780c */ /* 0x000fe20003f64270 */
[----:B------:R-:W-:Y:S01]  /*14890*/  UMOV UR16, 0x0 ;  /* 0x0000000000107882 */ /* 0x000fe20000000000 */
[----:B------:R-:W-:Y:S01]  /*148a0*/  UMOV UR17, 0x10000000 ;  /* 0x1000000000117882 */ /* 0x000fe20000000000 */
[----:B------:R-:W-:Y:S01]  /*148b0*/  UIADD3 UR8, UR8, 0x100, URZ ;  /* 0x0000010008087890 */ /* 0x000fe2000fffe03f */
[----:B------:R-:W-:Y:S01]  /*148c0*/  ISETP.NE.AND P1, PT, R3, 0x3, PT ;  /* 0x000000030300780c */ /* 0x000fe20003f25270 */
[----:B------:R-:W-:Y:S01]  /*148d0*/  UIADD3 UR18, UR11, 0x30100, URZ ;  /* 0x000301000b127890 */ /* 0x000fe2000fffe03f */
[----:B------:R-:W-:-:S02]  /*148e0*/  VIADD R12, R12, 0x80 ;  /* 0x000000800c0c7836 */ /* 0x000fc40000000000 */
[----:B------:R-:W-:Y:S01]  /*148f0*/  UMOV UR11, UR20 ;  /* 0x00000014000b7c82 */ /* 0x000fe20008000000 */
[----:B------:R-:W-:Y:S02]  /*14900*/  SEL R5, RZ, 0x1, P1 ;  /* 0x00000001ff057807 */ /* 0x000fe40000800000 */
[----:B------:R-:W-:Y:S01]  /*14910*/  SEL R3, R3, RZ, P1 ;  /* 0x000000ff03037207 */ /* 0x000fe20000800000 */
[----:B------:R0:W-:Y:S01]  /*14920*/  UTMALDG.3D [UR8], [UR14], desc[UR16] ;  /* 0x000010080e0075b4 */ /* 0x0001e20008011000 */
[----:B------:R-:W-:Y:S01]  /*14930*/  LOP3.LUT R2, R2, R5, RZ, 0x3c, !PT ;  /* 0x0000000502027212 */ /* 0x000fe200078e3cff */
[----:B0-----:R-:W-:Y:S01]  /*14940*/  UMOV UR8, UR18 ;  /* 0x0000001200087c82 */ /* 0x001fe20008000000 */
[----:B------:R-:W-:Y:S02]  /*14950*/  UMOV UR11, UR21 ;  /* 0x00000015000b7c82 */ /* 0x000fe40008000000 */
[----:B------:R0:W-:Y:S02]  /*14960*/  UTMALDG.3D [UR8], [UR28], desc[UR16] ;  /* 0x000010081c0075b4 */ /* 0x0001e40008011000 */
[----:B0-----:R-:W-:Y:S05]  /*14970*/  @P3 BRA `(.L_x_80) ;  /* 0xfffffffc00443947 */ /* 0x001fea000383ffff */
.L_x_76:
[----:B------:R-:W-:Y:S05]  /*14980*/  BSYNC B1 ;  /* 0x0000000000017941 */ /* 0x000fea0003800000 */
.L_x_75:
[----:B------:R-:W2:Y:S01]  /*14990*/  LDL.LU R15, [R1+0x78] ;  /* 0x00007800010f7983 */ /* 0x000ea20000300800 */
[----:B------:R-:W-:Y:S01]  /*149a0*/  LOP3.LUT P4, RZ, R9, 0xff, RZ, 0xc0, !PT ;  /* 0x000000ff09ff7812 */ /* 0x000fe2000788c0ff */
[----:B------:R-:W-:Y:S01]  /*149b0*/  VIADD R8, R8, UR19 ;  /* 0x0000001308087c36 */ /* 0x000fe20008000000 */
[----:B------:R-:W-:Y:S01]  /*149c0*/  ULDC.64 UR8, c[0x0][0x650] ;  /* 0x0001940000087ab9 */ /* 0x000fe20000000a00 */
[----:B------:R-:W3:Y:S01]  /*149d0*/  LDL.LU R13, [R1+0x7c] ;  /* 0x00007c00010d7983 */ /* 0x000ee20000300800 */
[----:B------:R-:W-:Y:S01]  /*149e0*/  IMAD.U32 R5, RZ, RZ, UR19 ;  /* 0x00000013ff057e24 */ /* 0x000fe2000f8e00ff */
[----:B------:R-:W-:Y:S01]  /*149f0*/  UISETP.GE.U32.AND UP0, UPT, UR19, 0x3, UPT ;  /* 0x000000031300788c */ /* 0x000fe2000bf06070 */
[----:B------:R-:W-:Y:S01]  /*14a00*/  ISETP.GT.U32.AND P1, PT, R8, 0x2, PT ;  /* 0x000000020800780c */ /* 0x000fe20003f24070 */
[----:B------:R-:W-:Y:S01]  /*14a10*/  BSSY B1, `(.L_x_81) ;  /* 0x000006e000017945 */ /* 0x000fe20003800000 */
[----:B------:R-:W-:Y:S01]  /*14a20*/  IMAD.MOV.U32 R6, RZ, RZ, -0x1 ;  /* 0xffffffffff067424 */ /* 0x000fe200078e00ff */
[----:B------:R-:W-:Y:S01]  /*14a30*/  PRMT R9, RZ, 0x7610, R9 ;  /* 0x00007610ff097816 */ /* 0x000fe20000000009 */
[----:B------:R-:W-:Y:S01]  /*14a40*/  IMAD.MOV.U32 R11, RZ, RZ, -0x1 ;  /* 0xffffffffff0b7424 */ /* 0x000fe200078e00ff */
[----:B------:R-:W-:-:S02]  /*14a50*/  ISETP.LT.U32.AND P1, PT, R5, 0x3, P1 ;  /* 0x000000030500780c */ /* 0x000fc40000f21070 */
[----:B------:R-:W0:Y:S01]  /*14a60*/  @P4 S2R R3, SR_CgaCtaId ;  /* 0x0000000000034919 */ /* 0x000e220000008800 */
[----:B------:R-:W-:Y:S02]  /*14a70*/  @P4 MOV R2, 0x400 ;  /* 0x0000040000024802 */ /* 0x000fe40000000f00 */
[----:B------:R-:W-:Y:S02]  /*14a80*/  PLOP3.LUT P3, PT, PT, PT, UP0, 0x80, 0x0 ;  /* 0x000000000000781c */ /* 0x000fe40003f6f008 */
[----:B0-----:R-:W-:Y:S01]  /*14a90*/  @P4 LEA R4, R3, R2, 0x18 ;  /* 0x0000000203044211 */ /* 0x001fe200078ec0ff */
[----:B------:R-:W-:-:S03]  /*14aa0*/  IMAD.WIDE.U32 R2, R8, -0x55555555, RZ ;  /* 0xaaaaaaab08027825 */ /* 0x000fc600078e00ff */
[----:B------:R0:W-:Y:S02]  /*14ab0*/  @P4 SYNCS.ARRIVE.TRANS64.A1T0 RZ, [R4+URZ+0x48], RZ ;  /* 0x000048ff04ff49a7 */ /* 0x0001e4000810003f */
[----:B------:R-:W-:Y:S02]  /*14ac0*/  SHF.R.U32.HI R5, RZ, 0x1, R3 ;  /* 0x00000001ff057819 */ /* 0x000fe40000011603 */
[----:B------:R-:W-:Y:S02]  /*14ad0*/  SEL R3, RZ, 0x1, !P1 ;  /* 0x00000001ff037807 */ /* 0x000fe40004800000 */
[----:B------:R-:W-:Y:S01]  /*14ae0*/  PRMT R2, RZ, 0x7610, R2 ;  /* 0x00007610ff027816 */ /* 0x000fe20000000002 */
[----:B------:R-:W-:Y:S01]  /*14af0*/  IMAD R8, R5, -0x3, R8 ;  /* 0xfffffffd05087824 */ /* 0x000fe200078e0208 */
[----:B------:R-:W-:-:S04]  /*14b00*/  LOP3.LUT R0, R0, R3, RZ, 0x3c, !PT ;  /* 0x0000000300007212 */ /* 0x000fc800078e3cff */
[----:B------:R-:W-:Y:S01]  /*14b10*/  @P3 LOP3.LUT R0, R0, 0x1, R5, 0x78, !PT ;  /* 0x0000000100003812 */ /* 0x000fe200078e7805 */
[----:B------:R-:W-:Y:S01]  /*14b20*/  IMAD.MOV.U32 R5, RZ, RZ, -0x1 ;  /* 0xffffffffff057424 */ /* 0x000fe200078e00ff */
[----:B---3--:R-:W-:-:S04]  /*14b30*/  IADD3 R13, P4, R13, UR22, RZ ;  /* 0x000000160d0d7c10 */ /* 0x008fc8000ff9e0ff */
[----:B--2---:R-:W-:Y:S01]  /*14b40*/  IADD3.X R15, R15, UR13, RZ, P4, !PT ;  /* 0x0000000d0f0f7c10 */ /* 0x004fe2000a7fe4ff */
[----:B------:R0:W-:Y:S01]  /*14b50*/  STL [R1+0x7c], R13 ;  /* 0x00007c0d01007387 */ /* 0x0001e20000100800 */
[----:B------:R-:W-:-:S03]  /*14b60*/  ISETP.GE.U32.AND P1, PT, R13, UR8, PT ;  /* 0x000000080d007c0c */ /* 0x000fc6000bf26070 */
[----:B------:R0:W-:Y:S01]  /*14b70*/  STL [R1+0x78], R15 ;  /* 0x0000780f01007387 */ /* 0x0001e20000100800 */
[----:B------:R-:W-:-:S13]  /*14b80*/  ISETP.GE.U32.AND.EX P1, PT, R15, UR9, PT, P1 ;  /* 0x000000090f007c0c */ /* 0x000fda000bf26110 */
[----:B0-----:R-:W-:Y:S05]  /*14b90*/  @P1 BRA `(.L_x_82) ;  /* 0x0000000400541947 */ /* 0x001fea0003800000 */
[----:B------:R-:W-:Y:S01]  /*14ba0*/  ULDC.64 UR8, c[0x0][0x628] ;  /* 0x00018a0000087ab9 */ /* 0x000fe20000000a00 */
[----:B------:R-:W0:Y:S01]  /*14bb0*/  S2R R12, SR_CTAID.X ;  /* 0x00000000000c7919 */ /* 0x000e220000002500 */
[----:B------:R-:W-:Y:S01]  /*14bc0*/  ISETP.NE.U32.AND P1, PT, RZ, UR8, PT ;  /* 0x00000008ff007c0c */ /* 0x000fe2000bf25070 */
[----:B------:R-:W-:Y:S01]  /*14bd0*/  ULDC UR11, c[0x0][0x630] ;  /* 0x00018c00000b7ab9 */ /* 0x000fe20000000800 */
[----:B------:R-:W-:Y:S01]  /*14be0*/  IMAD.MOV.U32 R2, RZ, RZ, R13 ;  /* 0x000000ffff027224 */ /* 0x000fe200078e000d */
[----:B------:R-:W1:Y:S01]  /*14bf0*/  S2R R10, SR_CTAID.Y ;  /* 0x00000000000a7919 */ /* 0x000e620000002600 */
[----:B------:R-:W-:Y:S01]  /*14c00*/  ISETP.NE.AND.EX P1, PT, RZ, UR9, PT, P1 ;  /* 0x00000009ff007c0c */ /* 0x000fe2000bf25310 */
[----:B------:R-:W-:-:S12]  /*14c10*/  IMAD.MOV.U32 R3, RZ, RZ, R15 ;  /* 0x000000ffff037224 */ /* 0x000fd800078e000f */
[----:B------:R-:W-:Y:S05]  /*14c20*/  @!P1 BRA `(.L_x_83) ;  /* 0x0000000000289947 */ /* 0x000fea0003800000 */
[----:B------:R-:W-:Y:S02]  /*14c30*/  ULDC UR10, c[0x0][0x634] ;  /* 0x00018d00000a7ab9 */ /* 0x000fe40000000800 */
[----:B------:R-:W-:-:S05]  /*14c40*/  IADD3 R7, P1, R13, UR10, RZ ;  /* 0x0000000a0d077c10 */ /* 0x000fca000ff3e0ff */
[----:B------:R-:W-:-:S04]  /*14c50*/  IMAD.X R11, RZ, RZ, R15, P1 ;  /* 0x000000ffff0b7224 */ /* 0x000fc800008e060f */
[----:B------:R-:W-:-:S04]  /*14c60*/  IMAD.WIDE.U32 R4, R11, UR8, RZ ;  /* 0x000000080b047c25 */ /* 0x000fc8000f8e00ff */
[----:B------:R-:W-:-:S04]  /*14c70*/  IMAD.WIDE.U32 R4, P1, R7, UR9, R4 ;  /* 0x0000000907047c25 */ /* 0x000fc8000f820004 */
[----:B------:R-:W-:-:S04]  /*14c80*/  IMAD.WIDE.U32 R6, R7, UR8, RZ ;  /* 0x0000000807067c25 */ /* 0x000fc8000f8e00ff */
[----:B------:R-:W-:Y:S01]  /*14c90*/  IMAD.X R3, RZ, RZ, RZ, P1 ;  /* 0x000000ffff037224 */ /* 0x000fe200008e06ff */
[----:B------:R-:W-:Y:S01]  /*14ca0*/  IADD3 RZ, P1, R7, R4, RZ ;  /* 0x0000000407ff7210 */ /* 0x000fe20007f3e0ff */
[----:B------:R-:W-:-:S04]  /*14cb0*/  IMAD.MOV.U32 R2, RZ, RZ, R5 ;  /* 0x000000ffff027224 */ /* 0x000fc800078e0005 */
[----:B------:R-:W-:-:S08]  /*14cc0*/  IMAD.WIDE.U32.X R2, R11, UR9, R2, P1 ;  /* 0x000000090b027c25 */ /* 0x000fd000088e0402 */
.L_x_83:
[--C-:B------:R-:W-:Y:S01]  /*14cd0*/  SHF.R.U64 R11, R2, UR11, R3.reuse ;  /* 0x0000000b020b7c19 */ /* 0x100fe20008001203 */
[----:B------:R-:W-:Y:S01]  /*14ce0*/  ULDC.64 UR8, c[0x0][0x620] ;  /* 0x0001880000087ab9 */ /* 0x000fe20000000a00 */
[----:B------:R-:W-:Y:S01]  /*14cf0*/  SHF.R.U32.HI R2, RZ, UR11, R3 ;  /* 0x0000000bff027c19 */ /* 0x000fe20008011603 */
[----:B------:R-:W-:Y:S01]  /*14d00*/  IMAD.MOV.U32 R3, RZ, RZ, R15 ;  /* 0x000000ffff037224 */ /* 0x000fe200078e000f */
[----:B------:R-:W-:Y:S01]  /*14d10*/  IADD3 R5, P1, RZ, -R11, RZ ;  /* 0x8000000bff057210 */ /* 0x000fe20007f3e0ff */
[----:B------:R-:W2:Y:S01]  /*14d20*/  LDC R7, c[0x0][0x144] ;  /* 0x00005100ff077b82 */ /* 0x000ea20000000800 */
[----:B0-----:R-:W-:Y:S01]  /*14d30*/  I2FP.F32.U32 R6, R12 ;  /* 0x0000000c00067245 */ /* 0x001fe20000201000 */
[----:B------:R-:W-:Y:S01]  /*14d40*/  ULDC.64 UR14, c[0x0][0x640] ;  /* 0x00019000000e7ab9 */ /* 0x000fe20000000a00 */
[----:B------:R-:W-:Y:S01]  /*14d50*/  ULDC UR10, c[0x0][0x608] ;  /* 0x00018200000a7ab9 */ /* 0x000fe20000000800 */
[----:B------:R-:W-:Y:S01]  /*14d60*/  IMAD.X R2, RZ, RZ, ~R2, P1 ;  /* 0x000000ffff027224 */ /* 0x000fe200008e0e02 */
[----:B------:R-:W-:-:S03]  /*14d70*/  ISETP.NE.U32.AND P1, PT, RZ, UR14, PT ;  /* 0x0000000eff007c0c */ /* 0x000fc6000bf25070 */
[----:B------:R-:W-:Y:S01]  /*14d80*/  IMAD R4, R2, UR8, RZ ;  /* 0x0000000802047c24 */ /* 0x000fe2000f8e02ff */
[----:B------:R-:W0:Y:S01]  /*14d90*/  LDC R15, c[0x0][0x148] ;  /* 0x00005200ff0f7b82 */ /* 0x000e220000000800 */
[----:B------:R-:W-:Y:S01]  /*14da0*/  IMAD.MOV.U32 R2, RZ, RZ, R13 ;  /* 0x000000ffff027224 */ /* 0x000fe200078e000d */
[----:B------:R-:W-:-:S03]  /*14db0*/  ISETP.NE.AND.EX P1, PT, RZ, UR15, PT, P1 ;  /* 0x0000000fff007c0c */ /* 0x000fc6000bf25310 */
[----:B------:R-:W-:Y:S01]  /*14dc0*/  IMAD.WIDE.U32 R2, R5, UR8, R2 ;  /* 0x0000000805027c25 */ /* 0x000fe2000f8e0002 */
[----:B------:R-:W-:-:S03]  /*14dd0*/  ULDC UR8, c[0x0][0x150] ;  /* 0x0000540000087ab9 */ /* 0x000fc60000000800 */
[----:B------:R-:W-:Y:S01]  /*14de0*/  FMUL R6, R6, UR8 ;  /* 0x0000000806067c20 */ /* 0x000fe20008400000 */
[----:B------:R-:W-:Y:S01]  /*14df0*/  IMAD R5, R5, UR9, R4 ;  /* 0x0000000905057c24 */ /* 0x000fe2000f8e0204 */
[----:B------:R-:W-:Y:S01]  /*14e00*/  ULDC UR8, c[0x0][0x618] ;  /* 0x0001860000087ab9 */ /* 0x000fe20000000800 */
[----:B------:R-:W-:Y:S02]  /*14e10*/  ULDC UR9, c[0x0][0x154] ;  /* 0x0000550000097ab9 */ /* 0x000fe40000000800 */
[----:B------:R-:W-:Y:S01]  /*14e20*/  IMAD.IADD R3, R3, 0x1, R5 ;  /* 0x0000000103037824 */ /* 0x000fe200078e0205 */
[----:B------:R-:W3:Y:S04]  /*14e30*/  F2I.U32.TRUNC.NTZ R6, R6 ;  /* 0x0000000600067305 */ /* 0x000ee8000020f000 */
[----:B------:R-:W-:-:S02]  /*14e40*/  SHF.R.U64 R13, R2, UR8, R3 ;  /* 0x00000008020d7c19 */ /* 0x000fc40008001203 */
[----:B-1----:R-:W-:-:S05]  /*14e50*/  I2FP.F32.U32 R2, R10 ;  /* 0x0000000a00027245 */ /* 0x002fca0000201000 */
[----:B------:R-:W-:Y:S01]  /*14e60*/  FMUL R4, R2, UR9 ;  /* 0x0000000902047c20 */ /* 0x000fe20008400000 */
[----:B------:R-:W-:Y:S01]  /*14e70*/  SHF.R.U32.HI R2, RZ, UR8, R3 ;  /* 0x00000008ff027c19 */ /* 0x000fe20008011603 */
[----:B------:R-:W-:Y:S02]  /*14e80*/  ULDC UR8, c[0x0][0x658] ;  /* 0x0001960000087ab9 */ /* 0x000fe40000000800 */
[----:B------:R1:W4:Y:S01]  /*14e90*/  F2I.U32.TRUNC.NTZ R18, R4 ;  /* 0x0000000400127305 */ /* 0x000322000020f000 */
[----:B------:R-:W-:Y:S01]  /*14ea0*/  SHF.R.U64 R16, R13, UR10, R2 ;  /* 0x0000000a0d107c19 */ /* 0x000fe20008001202 */
[----:B---3--:R-:W-:Y:S01]  /*14eb0*/  IMAD.MOV R6, RZ, RZ, -R6 ;  /* 0x000000ffff067224 */ /* 0x008fe200078e0a06 */
[----:B------:R-:W-:-:S03]  /*14ec0*/  SHF.R.U32.HI R3, RZ, UR10, R2 ;  /* 0x0000000aff037c19 */ /* 0x000fc60008011602 */
[----:B--2---:R-:W-:Y:S01]  /*14ed0*/  IMAD R19, R7, R6, R12 ;  /* 0x0000000607137224 */ /* 0x004fe200078e020c */
[--C-:B------:R-:W-:Y:S02]  /*14ee0*/  SHF.R.U64 R14, R16, UR8, R3.reuse ;  /* 0x00000008100e7c19 */ /* 0x100fe40008001203 */
[----:B------:R-:W-:-:S03]  /*14ef0*/  SHF.R.U32.HI R3, RZ, UR8, R3 ;  /* 0x00000008ff037c19 */ /* 0x000fc60008011603 */
[----:B------:R-:W-:Y:S01]  /*14f00*/  IMAD.MOV.U32 R2, RZ, RZ, R14 ;  /* 0x000000ffff027224 */ /* 0x000fe200078e000e */
[----:B-1--4-:R-:W-:Y:S06]  /*14f10*/  @!P1 BRA `(.L_x_84) ;  /* 0x0000000000289947 */ /* 0x012fec0003800000 */
        /* <DEDUP_REMOVED lines=10> */
.L_x_84:
[----:B------:R-:W1:Y:S01]  /*14fc0*/  LDC R4, c[0x0][0x65c] ;  /* 0x00019700ff047b82 */ /* 0x000e620000000800 */
[----:B------:R-:W-:Y:S01]  /*14fd0*/  ULDC UR8, c[0x0][0x648] ;  /* 0x0001920000087ab9 */ /* 0x000fe20000000800 */
[----:B------:R-:W-:Y:S01]  /*14fe0*/  IMAD.MOV R18, RZ, RZ, -R18 ;  /* 0x000000ffff127224 */ /* 0x000fe200078e0a12 */
[----:B------:R-:W-:Y:S01]  /*14ff0*/  SHF.R.U64 R3, R2, UR8, R3 ;  /* 0x0000000802037c19 */ /* 0x000fe20008001203 */
[----:B------:R-:W-:Y:S01]  /*15000*/  ULDC UR8, c[0x0][0x638] ;  /* 0x00018e0000087ab9 */ /* 0x000fe20000000800 */
[----:B------:R-:W-:Y:S01]  /*15010*/  LOP3.LUT R2, R16, UR7, RZ, 0xc0, !PT ;  /* 0x0000000710027c12 */ /* 0x000fe2000f8ec0ff */
[----:B------:R-:W-:Y:S01]  /*15020*/  ULDC UR9, c[0x0][0x610] ;  /* 0x0001840000097ab9 */ /* 0x000fe20000000800 */
[----:B------:R-:W-:Y:S01]  /*15030*/  LOP3.LUT R13, R13, UR4, RZ, 0xc0, !PT ;  /* 0x000000040d0d7c12 */ /* 0x000fe2000f8ec0ff */
[----:B------:R-:W-:Y:S02]  /*15040*/  IMAD.MOV R5, RZ, RZ, -R3 ;  /* 0x000000ffff057224 */ /* 0x000fe400078e0a03 */
[----:B------:R-:W-:-:S02]  /*15050*/  IMAD R2, R3, UR5, R2 ;  /* 0x0000000503027c24 */ /* 0x000fc4000f8e0202 */
[----:B------:R-:W-:Y:S01]  /*15060*/  IMAD R14, R5, UR8, R14 ;  /* 0x00000008050e7c24 */ /* 0x000fe2000f8e020e */
[----:B------:R-:W-:-:S03]  /*15070*/  ULDC UR8, c[0x0][0x600] ;  /* 0x0001800000087ab9 */ /* 0x000fc60000000800 */
[----:B------:R-:W-:Y:S01]  /*15080*/  IMAD R14, R14, UR8, R13 ;  /* 0x000000080e0e7c24 */ /* 0x000fe2000f8e020d */
[----:B-1----:R-:W-:-:S13]  /*15090*/  ISETP.NE.AND P1, PT, R4, 0x1, PT ;  /* 0x000000010400780c */ /* 0x002fda0003f25270 */
[----:B0-----:R-:W-:-:S04]  /*150a0*/  @P1 IMAD R19, R15, R18, R10 ;  /* 0x000000120f131224 */ /* 0x001fc800078e020a */
[----:B------:R-:W-:Y:S02]  /*150b0*/  IMAD R5, R2, UR9, R19 ;  /* 0x0000000902057c24 */ /* 0x000fe4000f8e0213 */
[----:B------:R-:W-:-:S03]  /*150c0*/  IMAD.MOV.U32 R2, RZ, RZ, 0x1 ;  /* 0x00000001ff027424 */ /* 0x000fc600078e00ff */
[----:B------:R-:W-:Y:S02]  /*150d0*/  SEL R6, R14, R5, !P1 ;  /* 0x000000050e067207 */ /* 0x000fe40004800000 */
[----:B------:R-:W-:-:S07]  /*150e0*/  SEL R5, R5, R14, !P1 ;  /* 0x0000000e05057207 */ /* 0x000fce0004800000 */
.L_x_82:
[----:B------:R-:W-:Y:S05]  /*150f0*/  BSYNC B1 ;  /* 0x0000000000017941 */ /* 0x000fea0003800000 */
.L_x_81:
[----:B------:R-:W-:-:S13]  /*15100*/  LOP3.LUT P1, RZ, R2, 0xff, RZ, 0xc0, !PT ;  /* 0x000000ff02ff7812 */ /* 0x000fda000782c0ff */
[----:B------:R-:W-:Y:S05]  /*15110*/  @P1 BRA `(.L_x_85) ;  /* 0xfffffff400281947 */ /* 0x000fea000383ffff */
[----:B------:R-:W-:Y:S05]  /*15120*/  BSYNC B0 ;  /* 0x0000000000007941 */ /* 0x000fea0003800000 */
.L_x_73:
[----:B------:R-:W-:-:S03]  /*15130*/  UMOV UR8, 0xffffffff ;  /* 0xffffffff00087882 */ /* 0x000fc60000000000 */
[----:B------:R-:W-:Y:S05]  /*15140*/  BRA.DIV UR8, `(.L_x_86) ;  /* 0x0000000608047947 */ /* 0x000fea000b800000 */
[----:B------:R-:W-:-:S13]  /*15150*/  ELECT P0, URZ, PT ;  /* 0x00000000003f782f */ /* 0x000fda0003800000 */
.L_x_99:
[----:B------:R-:W-:Y:S04]  /*15160*/  BSSY B0, `(.L_x_87) ;  /* 0x0000023000007945 */ /* 0x000fe80003800000 */
[----:B------:R-:W-:Y:S05]  /*15170*/  @!P0 BRA `(.L_x_88) ;  /* 0x0000000000848947 */ /* 0x000fea0003800000 */
[----:B------:R-:W-:-:S04]  /*15180*/  ULOP3.LUT UR8, UR6, 0x2, URZ, 0xfc, !UPT ;  /* 0x0000000206087892 */ /* 0x000fc8000f8efc3f */
[----:B------:R-:W-:-:S06]  /*15190*/  UISETP.NE.AND UP0, UPT, UR8, 0x3, UPT ;  /* 0x000000030800788c */ /* 0x000fcc000bf05270 */
[----:B------:R-:W-:-:S13]  /*151a0*/  PLOP3.LUT P0, PT, PT, PT, UP0, 0x80, 0x0 ;  /* 0x000000000000781c */ /* 0x000fda0003f0f008 */
[----:B------:R-:W-:Y:S05]  /*151b0*/  @!P0 BRA `(.L_x_89) ;  /* 0x0000000000048947 */ /* 0x000fea0003800000 */
[----:B------:R-:W-:Y:S01]  /*151c0*/  BPT.TRAP 0x1 ;  /* 0x000000040000795c */ /* 0x000fe20000300000 */
.L_x_89:
[----:B------:R-:W0:Y:S01]  /*151d0*/  S2R R3, SR_CgaCtaId ;  /* 0x0000000000037919 */ /* 0x000e220000008800 */
[----:B------:R-:W-:-:S04]  /*151e0*/  MOV R2, 0x400 ;  /* 0x0000040000027802 */ /* 0x000fc80000000f00 */
[----:B0-----:R-:W-:Y:S02]  /*151f0*/  LEA R3, R3, R2, 0x18 ;  /* 0x0000000203037211 */ /* 0x001fe400078ec0ff */
[----:B------:R-:W-:-:S03]  /*15200*/  SHF.L.U32 R2, R0, 0x1f, RZ ;  /* 0x0000001f00027819 */ /* 0x000fc600000006ff */
[----:B------:R-:W-:-:S04]  /*15210*/  VIADD R3, R3, 0x18 ;  /* 0x0000001803037836 */ /* 0x000fc80000000000 */
[C---:B------:R-:W-:Y:S02]  /*15220*/  IMAD R7, R8.reuse, 0x8, R3 ;  /* 0x0000000808077824 */ /* 0x040fe400078e0203 */
[----:B------:R-:W-:Y:S02]  /*15230*/  VIADD R8, R8, 0x1 ;  /* 0x0000000108087836 */ /* 0x000fe40000000000 */
[----:B------:R-:W0:Y:S03]  /*15240*/  SYNCS.PHASECHK.TRANS64.TRYWAIT P0, [R7+URZ], R2 ;  /* 0x00000002070075a7 */ /* 0x000e26000800017f */
[----:B------:R-:W-:-:S04]  /*15250*/  ISETP.NE.AND P1, PT, R8, 0x3, PT ;  /* 0x000000030800780c */ /* 0x000fc80003f25270 */
[----:B------:R-:W-:Y:S02]  /*15260*/  SEL R5, RZ, 0x1, P1 ;  /* 0x00000001ff057807 */ /* 0x000fe40000800000 */
[----:B------:R-:W-:Y:S02]  /*15270*/  SEL R8, R8, RZ, P1 ;  /* 0x000000ff08087207 */ /* 0x000fe40000800000 */
[----:B------:R-:W-:-:S03]  /*15280*/  LOP3.LUT R5, R0, R5, RZ, 0x3c, !PT ;  /* 0x0000000500057212 */ /* 0x000fc600078e3cff */
[----:B------:R-:W-:Y:S01]  /*15290*/  IMAD R9, R8, 0x8, R3 ;  /* 0x0000000808097824 */ /* 0x000fe200078e0203 */
[----:B------:R-:W-:Y:S01]  /*152a0*/  SHF.L.U32 R4, R5, 0x1f, RZ ;  /* 0x0000001f05047819 */ /* 0x000fe200000006ff */
[----:B0-----:R-:W-:Y:S06]  /*152b0*/  @!P0 BRA `(.L_x_90) ;  /* 0x0000000000cc8947 */ /* 0x001fec0003800000 */
.L_x_100:
[----:B------:R-:W1:Y:S01]  /*152c0*/  SYNCS.PHASECHK.TRANS64.TRYWAIT P0, [R9+URZ], R4 ;  /* 0x00000004090075a7 */ /* 0x000e62000800017f */
[----:B------:R-:W-:-:S05]  /*152d0*/  VIADD R0, R8, 0x1 ;  /* 0x0000000108007836 */ /* 0x000fca0000000000 */
[----:B------:R-:W-:-:S04]  /*152e0*/  ISETP.NE.AND P1, PT, R0, 0x3, PT ;  /* 0x000000030000780c */ /* 0x000fc80003f25270 */
[----:B0-----:R-:W-:Y:S02]  /*152f0*/  SEL R2, RZ, 0x1, P1 ;  /* 0x00000001ff027807 */ /* 0x001fe40000800000 */
[----:B------:R-:W-:Y:S02]  /*15300*/  SEL R0, R0, RZ, P1 ;  /* 0x000000ff00007207 */ /* 0x000fe40000800000 */
[----:B------:R-:W-:Y:S01]  /*15310*/  LOP3.LUT R2, R5, R2, RZ, 0x3c, !PT ;  /* 0x0000000205027212 */ /* 0x000fe200078e3cff */
[----:B-1----:R-:W-:Y:S06]  /*15320*/  @!P0 BRA `(.L_x_91) ;  /* 0x0000000000c48947 */ /* 0x002fec0003800000 */
.L_x_101:
[----:B------:R-:W-:Y:S01]  /*15330*/  IMAD R3, R0, 0x8, R3 ;  /* 0x0000000800037824 */ /* 0x000fe200078e0203 */
[----:B------:R-:W-:-:S07]  /*15340*/  SHF.L.U32 R0, R2, 0x1f, RZ ;  /* 0x0000001f02007819 */ /* 0x000fce00000006ff */
.L_x_92:
[----:B-1----:R1:W2:Y:S02]  /*15350*/  SYNCS.PHASECHK.TRANS64.TRYWAIT P0, [R3+URZ], R0 ;  /* 0x00000000030075a7 */ /* 0x0022a4000800017f */
[----:B--2---:R-:W-:Y:S05]  /*15360*/  @!P0 NANOSLEEP.SYNCS 0x989680 ;  /* 0x009896800000895d */ /* 0x004fea0003900000 */
[----:B------:R-:W2:Y:S02]  /*15370*/  @!P0 SYNCS.PHASECHK.TRANS64 P0, [R3+URZ], R0 ;  /* 0x00000000030085a7 */ /* 0x000ea4000800007f */
[----:B--2---:R-:W-:Y:S05]  /*15380*/  @!P0 BRA `(.L_x_92) ;  /* 0xfffffffc00f08947 */ /* 0x004fea000383ffff */
.L_x_88:
[----:B------:R-:W-:Y:S05]  /*15390*/  BSYNC B0 ;  /* 0x0000000000007941 */ /* 0x000fea0003800000 */
.L_x_87:
[----:B------:R-:W-:Y:S05]  /*153a0*/  EXIT ;  /* 0x000000000000794d */ /* 0x000fea0003800000 */
.L_x_17:
[----:B-1----:R-:W-:-:S04]  /*153b0*/  IMAD.U32 R3, RZ, RZ, UR20 ;  /* 0x00000014ff037e24 */ /* 0x002fc8000f8e00ff */
[----:B------:R1:W2:Y:S03]  /*153c0*/  SYNCS.PHASECHK.TRANS64.TRYWAIT P0, [R3+URZ], R2 ;  /* 0x00000002030075a7 */ /* 0x0002a6000800017f */
[----:B--2---:R-:W-:Y:S05]  /*153d0*/  @!P0 NANOSLEEP.SYNCS 0x989680 ;  /* 0x009896800000895d */ /* 0x004fea0003900000 */
[----:B------:R-:W2:Y:S02]  /*153e0*/  @!P0 SYNCS.PHASECHK.TRANS64 P0, [R3+URZ], R2 ;  /* 0x00000002030085a7 */ /* 0x000ea4000800007f */
[----:B--2---:R-:W-:Y:S05]  /*153f0*/  @!P0 BRA `(.L_x_17) ;  /* 0xfffffffc00ec8947 */ /* 0x004fea000383ffff */
[----:B------:R-:W-:Y:S05]  /*15400*/  BRA `(.L_x_16) ;  /* 0xfffffec400f07947 */ /* 0x000fea000383ffff */
.L_x_23:
[----:B-----5:R2:W-:Y:S02]  /*15410*/  STL [R1+0x88], R0 ;  /* 0x0000880001007387 */ /* 0x0205e40000100800 */
[----:B--2---:R-:W-:-:S04]  /*15420*/  IMAD.U32 R0, RZ, RZ, UR22 ;  /* 0x00000016ff007e24 */ /* 0x004fc8000f8e00ff */
[----:B------:R2:W3:Y:S03]  /*15430*/  SYNCS.PHASECHK.TRANS64.TRYWAIT P0, [R0+URZ], R229 ;  /* 0x000000e5000075a7 */ /* 0x0004e6000800017f */
[----:B---3--:R-:W-:Y:S05]  /*15440*/  @!P0 NANOSLEEP.SYNCS 0x989680 ;  /* 0x009896800000895d */ /* 0x008fea0003900000 */
[----:B------:R2:W3:Y:S02]  /*15450*/  @!P0 SYNCS.PHASECHK.TRANS64 P0, [R0+URZ], R229 ;  /* 0x000000e5000085a7 */ /* 0x0004e4000800007f */
[----:B--2---:R2:W5:Y:S02]  /*15460*/  LDL.LU R0, [R1+0x88] ;  /* 0x0000880001007983 */ /* 0x0045640000300800 */
[----:B--23--:R-:W-:Y:S05]  /*15470*/  @!P0 BRA `(.L_x_23) ;  /* 0xfffffffc00e48947 */ /* 0x00cfea000383ffff */
[----:B------:R-:W-:Y:S05]  /*15480*/  BRA `(.L_x_22) ;  /* 0xfffffedc00547947 */ /* 0x000fea000383ffff */
.L_x_74:
[----:B------:R-:W-:Y:S01]  /*15490*/  BSSY B1, `(.L_x_93) ;  /* 0x0000006000017945 */ /* 0x000fe20003800000 */
[----:B------:R-:W-:-:S07]  /*154a0*/  IMAD.MOV.U32 R2, RZ, RZ, -0x1 ;  /* 0xffffffffff027424 */ /* 0x000fce00078e00ff */
[----:B------:R-:W-:Y:S05]  /*154b0*/  WARPSYNC.COLLECTIVE R2, `(.L_x_94) ;  /* 0x00000000020c7348 */ /* 0x000fea0003c00000 */
[----:B------:R-:W-:Y:S02]  /*154c0*/  ELECT P1, UR62, PT ;  /* 0x00000000003e782f */ /* 0x000fe40003820000 */
[----:B------:R-:W-:Y:S01]  /*154d0*/  MOV R2, UR62 ;  /* 0x0000003e00027c02 */ /* 0x000fe20008000f00 */
[----:B------:R-:W-:Y:S10]  /*154e0*/  ENDCOLLECTIVE ;  /* 0x000000000000791b */ /* 0x000ff40003800000 */
.L_x_94:
[----:B------:R-:W-:Y:S05]  /*154f0*/  BSYNC B1 ;  /* 0x0000000000017941 */ /* 0x000fea0003800000 */
.L_x_93:
[----:B------:R-:W-:Y:S05]  /*15500*/  BRA `(.L_x_95) ;  /* 0xfffffff000387947 */ /* 0x000fea000383ffff */
.L_x_77:
[----:B-1----:R1:W2:Y:S02]  /*15510*/  SYNCS.PHASECHK.TRANS64.TRYWAIT P1, [R13+URZ+0x18], R4 ;  /* 0x000018040d0075a7 */ /* 0x0022a4000802017f */
[----:B--2---:R-:W-:Y:S05]  /*15520*/  @!P1 NANOSLEEP.SYNCS 0x989680 ;  /* 0x009896800000995d */ /* 0x004fea0003900000 */
[----:B------:R-:W2:Y:S02]  /*15530*/  @!P1 SYNCS.PHASECHK.TRANS64 P1, [R13+URZ+0x18], R4 ;  /* 0x000018040d0095a7 */ /* 0x000ea4000802007f */
[----:B--2---:R-:W-:Y:S05]  /*15540*/  @!P1 BRA `(.L_x_77) ;  /* 0xfffffffc00f09947 */ /* 0x004fea000383ffff */
[----:B------:R-:W-:Y:S05]  /*15550*/  BRA `(.L_x_96) ;  /* 0xfffffff0006c7947 */ /* 0x000fea000383ffff */
.L_x_86:
[----:B------:R-:W-:Y:S01]  /*15560*/  BSSY B0, `(.L_x_97) ;  /* 0x0000006000007945 */ /* 0x000fe20003800000 */
[----:B------:R-:W-:-:S07]  /*15570*/  IMAD.MOV.U32 R2, RZ, RZ, -0x1 ;  /* 0xffffffffff027424 */ /* 0x000fce00078e00ff */
[----:B------:R-:W-:Y:S05]  /*15580*/  WARPSYNC.COLLECTIVE R2, `(.L_x_98) ;  /* 0x00000000020c7348 */ /* 0x000fea0003c00000 */
[----:B------:R-:W-:Y:S02]  /*15590*/  ELECT P1, UR62, PT ;  /* 0x00000000003e782f */ /* 0x000fe40003820000 */
[----:B------:R-:W-:Y:S01]  /*155a0*/  MOV R2, UR62 ;  /* 0x0000003e00027c02 */ /* 0x000fe20008000f00 */
[----:B------:R-:W-:Y:S10]  /*155b0*/  ENDCOLLECTIVE ;  /* 0x000000000000791b */ /* 0x000ff40003800000 */
.L_x_98:
[----:B------:R-:W-:Y:S05]  /*155c0*/  BSYNC B0 ;  /* 0x0000000000007941 */ /* 0x000fea0003800000 */
.L_x_97:
[----:B------:R-:W-:Y:S01]  /*155d0*/  PLOP3.LUT P0, PT, P1, PT, PT, 0x80, 0x0 ;  /* 0x000000000000781c */ /* 0x000fe20000f0f070 */
[----:B------:R-:W-:-:S12]  /*155e0*/  BRA `(.L_x_99) ;  /* 0xfffffff800dc7947 */ /* 0x000fd8000383ffff */
.L_x_90:
[----:B0-----:R0:W1:Y:S02]  /*155f0*/  SYNCS.PHASECHK.TRANS64.TRYWAIT P0, [R7+URZ], R2 ;  /* 0x00000002070075a7 */ /* 0x001064000800017f */
[----:B-1----:R-:W-:Y:S05]  /*15600*/  @!P0 NANOSLEEP.SYNCS 0x989680 ;  /* 0x009896800000895d */ /* 0x002fea0003900000 */
[----:B------:R-:W1:Y:S02]  /*15610*/  @!P0 SYNCS.PHASECHK.TRANS64 P0, [R7+URZ], R2 ;  /* 0x00000002070085a7 */ /* 0x000e64000800007f */
[----:B-1----:R-:W-:Y:S05]  /*15620*/  @!P0 BRA `(.L_x_90) ;  /* 0xfffffffc00f08947 */ /* 0x002fea000383ffff */
[----:B------:R-:W-:Y:S05]  /*15630*/  BRA `(.L_x_100) ;  /* 0xfffffffc00207947 */ /* 0x000fea000383ffff */
.L_x_91:
[----:B0-----:R0:W1:Y:S02]  /*15640*/  SYNCS.PHASECHK.TRANS64.TRYWAIT P0, [R9+URZ], R4 ;  /* 0x00000004090075a7 */ /* 0x001064000800017f */
[----:B-1----:R-:W-:Y:S05]  /*15650*/  @!P0 NANOSLEEP.SYNCS 0x989680 ;  /* 0x009896800000895d */ /* 0x002fea0003900000 */
[----:B------:R-:W1:Y:S02]  /*15660*/  @!P0 SYNCS.PHASECHK.TRANS64 P0, [R9+URZ], R4 ;  /* 0x00000004090085a7 */ /* 0x000e64000800007f */
[----:B-1----:R-:W-:Y:S05]  /*15670*/  @!P0 BRA `(.L_x_91) ;  /* 0xfffffffc00f08947 */ /* 0x002fea000383ffff */
[----:B------:R-:W-:Y:S05]  /*15680*/  BRA `(.L_x_101) ;  /* 0xfffffffc00287947 */ /* 0x000fea000383ffff */
.L_x_102:
[----:B------:R-:W-:-:S00]  /*15690*/  BRA `(.L_x_102) ;  /* 0xfffffffc00fc7947 */ /* 0x000fc0000383ffff */
[----:B------:R-:W-:-:S00]  /*156a0*/  NOP ;  /* 0x0000000000007918 */ /* 0x000fc00000000000 */
        /* <DEDUP_REMOVED lines=13> */
.L_x_103:


//--------------------- .nv.shared._ZN7cutlass13device_kernelINS_4gemm6kernel13GemmUniversalIN4cute5tupleIJiiiiEEENS1_10collective13CollectiveMmaINS1_37MainloopSm90TmaGmmaWarpSpecializedFP8ILi3ENS5_IJNS4_1CILi1EEESB_SB_EEENS1_35KernelTmaWarpSpecializedCooperativeEEENS5_IJNSA_ILi512EEENSA_ILi64EEENSA_ILi128EEEEEENS_12float_e4m3_tENS5_IJlSB_lEEESJ_SK_NS4_8TiledMMAINS4_8MMA_AtomIJNS4_4SM904GMMA30MMA_64x64x32_F32E4M3E4M3_SS_TNILNSO_7ScaleInE1ELSQ_1EEEEEENS4_6LayoutINS5_IJNSA_ILi2EEESB_SB_EEENS5_IJSB_NSA_ILi0EEESW_EEEEENS5_IJNS4_10UnderscoreESZ_SZ_EEEEENS4_13SM90_TMA_LOADENS4_14ComposedLayoutINS4_7SwizzleILi3ELi4ELi3EEENS4_18smem_ptr_flag_bitsILi8EEENST_INS5_IJNSA_ILi8EEESH_EEENS5_IJSH_SB_EEEEEEEvNS4_8identityES12_S1C_vS1D_EENS_8epilogue10collective6detail29Sm90TmaWarpSpecializedAdapterINS1G_15DefaultEpilogueISJ_SK_SK_NS1F_6thread17LinearCombinationISJ_Li1EffLNS1K_9ScaleType4KindE0ELNS_15FloatRoundStyleE2ESJ_EENS1_15EpilogueDefaultEEEEEvvEEEEvNT_6ParamsE --------------------------
	.section	.nv.shared._ZN7cutlass13device_kernelINS_4gemm6kernel13GemmUniversalIN4cute5tupleIJiiiiEEENS1_10collective13CollectiveMmaINS1_37MainloopSm90TmaGmmaWarpSpecializedFP8ILi3ENS5_IJNS4_1CILi1EEESB_SB_EEENS1_35KernelTmaWarpSpecializedCooperativeEEENS5_IJNSA_ILi512EEENSA_ILi64EEENSA_ILi128EEEEEENS_12float_e4m3_tENS5_IJlSB_lEEESJ_SK_NS4_8TiledMMAINS4_8MMA_AtomIJNS4_4SM904GMMA30MMA_64x64x32_F32E4M3E4M3_SS_TNILNSO_7ScaleInE1ELSQ_1EEEEEENS4_6LayoutINS5_IJNSA_ILi2EEESB_SB_EEENS5_IJSB_NSA_ILi0EEESW_EEEEENS5_IJNS4_10UnderscoreESZ_SZ_EEEEENS4_13SM90_TMA_LOADENS4_14ComposedLayoutINS4_7SwizzleILi3ELi4ELi3EEENS4_18smem_ptr_flag_bitsILi8EEENST_INS5_IJNSA_ILi8EEESH_EEENS5_IJSH_SB_EEEEEEEvNS4_8identityES12_S1C_vS1D_EENS_8epilogue10collective6detail29Sm90TmaWarpSpecializedAdapterINS1G_15DefaultEpilogueISJ_SK_SK_NS1F_6thread17LinearCombinationISJ_Li1EffLNS1K_9ScaleType4KindE0ELNS_15FloatRoundStyleE2ESJ_EENS1_15EpilogueDefaultEEEEEvvEEEEvNT_6ParamsE,"aw",@nobits
	.sectionflags	@""
	.align	16
	.zero		1024


//--------------------- .nv.shared.reserved.0     --------------------------
	.section	.nv.shared.reserved.0,"aw",@nobits
	.weak		__nv_reservedSMEM_offset_0_alias
	.size		__nv_reservedSMEM_offset_0_alias, 0, 0
	.other		__nv_reservedSMEM_offset_0_alias,@"STO_CUDA_RESERVED_SHARED STV_DEFAULT"
__nv_reservedSMEM_offset_0_alias:
	.zero		0


//--------------------- .nv.global                --------------------------
	.section	.nv.global,"aw",@nobits
.nv.global:
	.type		_ZN40_INTERNAL_4118ae28_4_k_cu_56cb48d7_158324cute1_E,@object
	.size		_ZN40_INTERNAL_4118ae28_4_k_cu_56cb48d7_158324cute1_E,(_ZN40_INTERNAL_4118ae28_4_k_cu_56cb48d7_158324cuda3std3__45__cpo6cbeginE - _ZN40_INTERNAL_4118ae28_4_k_cu_56cb48d7_158324cute1_E)
_ZN40_INTERNAL_4118ae28_4_k_cu_56cb48d7_158324cute1_E:
	.zero		1
	.type		_ZN40_INTERNAL_4118ae28_4_k_cu_56cb48d7_158324cuda3std3__45__cpo6cbeginE,@object
	.size		_ZN40_INTERNAL_4118ae28_4_k_cu_56cb48d7_158324cuda3std3__45__cpo6cbeginE,(_ZN40_INTERNAL_4118ae28_4_k_cu_56cb48d7_158324cuda3std3__48in_placeE - _ZN40_INTERNAL_4118ae28_4_k_cu_56cb48d7_158324cuda3std3__45__cpo6cbeginE)
_ZN40_INTERNAL_4118ae28_4_k_cu_56cb48d7_158324cuda3std3__45__cpo6cbeginE:
	.zero		1
	.type		_ZN40_INTERNAL_4118ae28_4_k_cu_56cb48d7_158324cuda3std3__48in_placeE,@object
	.size		_ZN40_INTERNAL_4118ae28_4_k_cu_56cb48d7_158324cuda3std3__48in_placeE,(_ZN40_INTERNAL_4118ae28_4_k_cu_56cb48d7_158324cuda3std6ranges3__45__cpo9iter_moveE - _ZN40_INTERNAL_4118ae28_4_k_cu_56cb48d7_158324cuda3std3__48in_placeE)
_ZN40_INTERNAL_4118ae28_4_k_cu_56cb48d7_158324cuda3std3__48in_placeE:
	.zero		1
	.type		_ZN40_INTERNAL_4118ae28_4_k_cu_56cb48d7_158324cuda3std6ranges3__45__cpo9iter_moveE,@object
	.size		_ZN40_INTERNAL_4118ae28_4_k_cu_56cb48d7_158324cuda3std6ranges3__45__cpo9iter_moveE,(_ZN40_INTERNAL_4118ae28_4_k_cu_56cb48d7_158324cuda3std3__45__cpo5beginE - _ZN40_INTERNAL_4118ae28_4_k_cu_56cb48d7_158324cuda3std6ranges3__45__cpo9iter_moveE)
_ZN40_INTERNAL_4118ae28_4_k_cu_56cb48d7_158324cuda3std6ranges3__45__cpo9iter_moveE:
	.zero		1
	.type		_ZN40_INTERNAL_4118ae28_4_k_cu_56cb48d7_158324cuda3std3__45__cpo5beginE,@object
	.size		_ZN40_INTERNAL_4118ae28_4_k_cu_56cb48d7_158324cuda3std3__45__cpo5beginE,(_ZN40_INTERNAL_4118ae28_4_k_cu_56cb48d7_158324cuda3std3__442_GLOBAL__N__4118ae28_4_k_cu_56cb48d7_158326ignoreE - _ZN40_INTERNAL_4118ae28_4_k_cu_56cb48d7_158324cuda3std3__45__cpo5beginE)
_ZN40_INTERNAL_4118ae28_4_k_cu_56cb48d7_158324cuda3std3__45__cpo5beginE:
	.zero		1
	.type		_ZN40_INTERNAL_4118ae28_4_k_cu_56cb48d7_158324cuda3std3__442_GLOBAL__N__4118ae28_4_k_cu_56cb48d7_158326ignoreE,@object
	.size		_ZN40_INTERNAL_4118ae28_4_k_cu_56cb48d7_158324cuda3std3__442_GLOBAL__N__4118ae28_4_k_cu_56cb48d7_158326ignoreE,(_ZN40_INTERNAL_4118ae28_4_k_cu_56cb48d7_158324cute7productE - _ZN40_INTERNAL_4118ae28_4_k_cu_56cb48d7_158324cuda3std3__442_GLOBAL__N__4118ae28_4_k_cu_56cb48d7_158326ignoreE)
_ZN40_INTERNAL_4118ae28_4_k_cu_56cb48d7_158324cuda3std3__442_GLOBAL__N__4118ae28_4_k_cu_56cb48d7_158326ignoreE:
	.zero		1
	.type		_ZN40_INTERNAL_4118ae28_4_k_cu_56cb48d7_158324cute7productE,@object
	.size		_ZN40_INTERNAL_4118ae28_4_k_cu_56cb48d7_158324cute7productE,(_ZN40_INTERNAL_4118ae28_4_k_cu_56cb48d7_158324cuda3std3__45__cpo3endE - _ZN40_INTERNAL_4118ae28_4_k_cu_56cb48d7_158324cute7productE)
_ZN40_INTERNAL_4118ae28_4_k_cu_56cb48d7_158324cute7productE:
	.zero		1
	.type		_ZN40_INTERNAL_4118ae28_4_k_cu_56cb48d7_158324cuda3std3__45__cpo3endE,@object
	.size		_ZN40_INTERNAL_4118ae28_4_k_cu_56cb48d7_158324cuda3std3__45__cpo3endE,(_ZN40_INTERNAL_4118ae28_4_k_cu_56cb48d7_158324cuda3std3__419piecewise_constructE - _ZN40_INTERNAL_4118ae28_4_k_cu_56cb48d7_158324cuda3std3__45__cpo3endE)
_ZN40_INTERNAL_4118ae28_4_k_cu_56cb48d7_158324cuda3std3__45__cpo3endE:
	.zero		1
	.type		_ZN40_INTERNAL_4118ae28_4_k_cu_56cb48d7_158324cuda3std3__419piecewise_constructE,@object
	.size		_ZN40_INTERNAL_4118ae28_4_k_cu_56cb48d7_158324cuda3std3__419piecewise_constructE,(_ZN40_INTERNAL_4118ae28_4_k_cu_56cb48d7_158324cuda3std3__45__cpo4cendE - _ZN40_INTERNAL_4118ae28_4_k_cu_56cb48d7_158324cuda3std3__419piecewise_constructE)
_ZN40_INTERNAL_4118ae28_4_k_cu_56cb48d7_158324cuda3std3__419piecewise_constructE:
	.zero		1
	.type		_ZN40_INTERNAL_4118ae28_4_k_cu_56cb48d7_158324cuda3std3__45__cpo4cendE,@object
	.size		_ZN40_INTERNAL_4118ae28_4_k_cu_56cb48d7_158324cuda3std3__45__cpo4cendE,(_ZN40_INTERNAL_4118ae28_4_k_cu_56cb48d7_158324cuda3std6ranges3__45__cpo4swapE - _ZN40_INTERNAL_4118ae28_4_k_cu_56cb48d7_158324cuda3std3__45__cpo4cendE)
_ZN40_INTERNAL_4118ae28_4_k_cu_56cb48d7_158324cuda3std3__45__cpo4cendE:
	.zero		1
	.type		_ZN40_INTERNAL_4118ae28_4_k_cu_56cb48d7_158324cuda3std6ranges3__45__cpo4swapE,@object
	.size		_ZN40_INTERNAL_4118ae28_4_k_cu_56cb48d7_158324cuda3std6ranges3__45__cpo4swapE,(.L_7 - _ZN40_INTERNAL_4118ae28_4_k_cu_56cb48d7_158324cuda3std6ranges3__45__cpo4swapE)
_ZN40_INTERNAL_4118ae28_4_k_cu_56cb48d7_158324cuda3std6ranges3__45__cpo4swapE:
	.zero		1
.L_7:


//--------------------- .nv.constant0._ZN7cutlass13device_kernelINS_4gemm6kernel13GemmUniversalIN4cute5tupleIJiiiiEEENS1_10collective13CollectiveMmaINS1_37MainloopSm90TmaGmmaWarpSpecializedFP8ILi3ENS5_IJNS4_1CILi1EEESB_SB_EEENS1_35KernelTmaWarpSpecializedCooperativeEEENS5_IJNSA_ILi512EEENSA_ILi64EEENSA_ILi128EEEEEENS_12float_e4m3_tENS5_IJlSB_lEEESJ_SK_NS4_8TiledMMAINS4_8MMA_AtomIJNS4_4SM904GMMA30MMA_64x64x32_F32E4M3E4M3_SS_TNILNSO_7ScaleInE1ELSQ_1EEEEEENS4_6LayoutINS5_IJNSA_ILi2EEESB_SB_EEENS5_IJSB_NSA_ILi0EEESW_EEEEENS5_IJNS4_10UnderscoreESZ_SZ_EEEEENS4_13SM90_TMA_LOADENS4_14ComposedLayoutINS4_7SwizzleILi3ELi4ELi3EEENS4_18smem_ptr_flag_bitsILi8EEENST_INS5_IJNSA_ILi8EEESH_EEENS5_IJSH_SB_EEEEEEEvNS4_8identityES12_S1C_vS1D_EENS_8epilogue10collective6detail29Sm90TmaWarpSpecializedAdapterINS1G_15DefaultEpilogueISJ_SK_SK_NS1F_6thread17LinearCombinationISJ_Li1EffLNS1K_9ScaleType4KindE0ELNS_15FloatRoundStyleE2ESJ_EENS1_15EpilogueDefaultEEEEEvvEEEEvNT_6ParamsE --------------------------
	.section	.nv.constant0._ZN7cutlass13device_kernelINS_4gemm6kernel13GemmUniversalIN4cute5tupleIJiiiiEEENS1_10collective13CollectiveMmaINS1_37MainloopSm90TmaGmmaWarpSpecializedFP8ILi3ENS5_IJNS4_1CILi1EEESB_SB_EEENS1_35KernelTmaWarpSpecializedCooperativeEEENS5_IJNSA_ILi512EEENSA_ILi64EEENSA_ILi128EEEEEENS_12float_e4m3_tENS5_IJlSB_lEEESJ_SK_NS4_8TiledMMAINS4_8MMA_AtomIJNS4_4SM904GMMA30MMA_64x64x32_F32E4M3E4M3_SS_TNILNSO_7ScaleInE1ELSQ_1EEEEEENS4_6LayoutINS5_IJNSA_ILi2EEESB_SB_EEENS5_IJSB_NSA_ILi0EEESW_EEEEENS5_IJNS4_10UnderscoreESZ_SZ_EEEEENS4_13SM90_TMA_LOADENS4_14ComposedLayoutINS4_7SwizzleILi3ELi4ELi3EEENS4_18smem_ptr_flag_bitsILi8EEENST_INS5_IJNSA_ILi8EEESH_EEENS5_IJSH_SB_EEEEEEEvNS4_8identityES12_S1C_vS1D_EENS_8epilogue10collective6detail29Sm90TmaWarpSpecializedAdapterINS1G_15DefaultEpilogueISJ_SK_SK_NS1F_6thread17LinearCombinationISJ_Li1EffLNS1K_9ScaleType4KindE0ELNS_15FloatRoundStyleE2ESJ_EENS1_15EpilogueDefaultEEEEEvvEEEEvNT_6ParamsE,"a",@progbits
	.sectionflags	@""
	.align	4
.nv.constant0._ZN7cutlass13device_kernelINS_4gemm6kernel13GemmUniversalIN4cute5tupleIJiiiiEEENS1_10collective13CollectiveMmaINS1_37MainloopSm90TmaGmmaWarpSpecializedFP8ILi3ENS5_IJNS4_1CILi1EEESB_SB_EEENS1_35KernelTmaWarpSpecializedCooperativeEEENS5_IJNSA_ILi512EEENSA_ILi64EEENSA_ILi128EEEEEENS_12float_e4m3_tENS5_IJlSB_lEEESJ_SK_NS4_8TiledMMAINS4_8MMA_AtomIJNS4_4SM904GMMA30MMA_64x64x32_F32E4M3E4M3_SS_TNILNSO_7ScaleInE1ELSQ_1EEEEEENS4_6LayoutINS5_IJNSA_ILi2EEESB_SB_EEENS5_IJSB_NSA_ILi0EEESW_EEEEENS5_IJNS4_10UnderscoreESZ_SZ_EEEEENS4_13SM90_TMA_LOADENS4_14ComposedLayoutINS4_7SwizzleILi3ELi4ELi3EEENS4_18smem_ptr_flag_bitsILi8EEENST_INS5_IJNSA_ILi8EEESH_EEENS5_IJSH_SB_EEEEEEEvNS4_8identityES12_S1C_vS1D_EENS_8epilogue10collective6detail29Sm90TmaWarpSpecializedAdapterINS1G_15DefaultEpilogueISJ_SK_SK_NS1F_6thread17LinearCombinationISJ_Li1EffLNS1K_9ScaleType4KindE0ELNS_15FloatRoundStyleE2ESJ_EENS1_15EpilogueDefaultEEEEEvvEEEEvNT_6ParamsE:
	.zero		1664


//--------------------- SYMBOLS --------------------------

	.type		.nv.reservedSmem.offset0,@object
	.size		.nv.reservedSmem.offset0,0x4
